//
// Generated by NVIDIA NVVM Compiler
//
// Compiler Build ID: CL-36424714
// Cuda compilation tools, release 13.0, V13.0.88
// Based on NVVM 20.0.0
//

.version 9.0
.target sm_100
.address_size 64

	// .globl	_Z25panel_pivot_search_kernelPK6__halfiiiiPS_Pi
.extern .shared .align 16 .b8 smem[];

.visible .entry _Z25panel_pivot_search_kernelPK6__halfiiiiPS_Pi(
	.param .u64 .ptr .align 1 _Z25panel_pivot_search_kernelPK6__halfiiiiPS_Pi_param_0,
	.param .u32 _Z25panel_pivot_search_kernelPK6__halfiiiiPS_Pi_param_1,
	.param .u32 _Z25panel_pivot_search_kernelPK6__halfiiiiPS_Pi_param_2,
	.param .u32 _Z25panel_pivot_search_kernelPK6__halfiiiiPS_Pi_param_3,
	.param .u32 _Z25panel_pivot_search_kernelPK6__halfiiiiPS_Pi_param_4,
	.param .u64 .ptr .align 1 _Z25panel_pivot_search_kernelPK6__halfiiiiPS_Pi_param_5,
	.param .u64 .ptr .align 1 _Z25panel_pivot_search_kernelPK6__halfiiiiPS_Pi_param_6
)
{
	.reg .pred 	%p<18>;
	.reg .b16 	%rs<46>;
	.reg .b32 	%r<70>;
	.reg .b32 	%f<2>;
	.reg .b64 	%rd<32>;

	ld.param.u64 	%rd5, [_Z25panel_pivot_search_kernelPK6__halfiiiiPS_Pi_param_0];
	ld.param.u32 	%r28, [_Z25panel_pivot_search_kernelPK6__halfiiiiPS_Pi_param_1];
	ld.param.u32 	%r29, [_Z25panel_pivot_search_kernelPK6__halfiiiiPS_Pi_param_2];
	ld.param.u32 	%r30, [_Z25panel_pivot_search_kernelPK6__halfiiiiPS_Pi_param_3];
	ld.param.u32 	%r31, [_Z25panel_pivot_search_kernelPK6__halfiiiiPS_Pi_param_4];
	ld.param.u64 	%rd3, [_Z25panel_pivot_search_kernelPK6__halfiiiiPS_Pi_param_5];
	ld.param.u64 	%rd4, [_Z25panel_pivot_search_kernelPK6__halfiiiiPS_Pi_param_6];
	cvta.to.global.u64 	%rd1, %rd5;
	mov.u32 	%r69, %ntid.x;
	add.s32 	%r68, %r31, %r30;
	setp.ge.s32 	%p1, %r68, %r28;
	@%p1 bra 	$L__BB0_14;
	mov.f32 	%f1, 0f00000000;
	// begin inline asm
	{  cvt.rn.f16.f32 %rs45, %f1;}

	// end inline asm
	mov.u32 	%r3, %tid.x;
	mov.u32 	%r32, %nctaid.x;
	mul.lo.s32 	%r4, %r69, %r32;
	mov.u32 	%r5, %ctaid.x;
	mad.lo.s32 	%r33, %r5, %r69, %r3;
	add.s32 	%r63, %r33, %r68;
	setp.ge.s32 	%p2, %r63, %r28;
	@%p2 bra 	$L__BB0_7;
	mul.wide.s32 	%rd2, %r68, %r29;
	add.s32 	%r35, %r63, %r4;
	max.s32 	%r36, %r28, %r35;
	setp.lt.s32 	%p3, %r35, %r28;
	selp.u32 	%r37, 1, 0, %p3;
	add.s32 	%r38, %r35, %r37;
	sub.s32 	%r39, %r36, %r38;
	div.u32 	%r40, %r39, %r4;
	add.s32 	%r7, %r40, %r37;
	and.b32  	%r41, %r7, 3;
	setp.eq.s32 	%p4, %r41, 3;
	@%p4 bra 	$L__BB0_5;
	add.s32 	%r42, %r7, 1;
	and.b32  	%r43, %r42, 3;
	neg.s32 	%r60, %r43;
$L__BB0_4:
	.pragma "nounroll";
	cvt.s64.s32 	%rd6, %r63;
	add.s64 	%rd7, %rd2, %rd6;
	shl.b64 	%rd8, %rd7, 1;
	add.s64 	%rd9, %rd1, %rd8;
	ld.global.nc.u16 	%rs13, [%rd9];
	// begin inline asm
	{abs.f16 %rs12,%rs13;
}
	// end inline asm
	// begin inline asm
	{ .reg .pred __$temp3;
  setp.gt.f16  __$temp3, %rs12, %rs45;
  selp.u16 %rs14, 1, 0, __$temp3;}
	// end inline asm
	setp.eq.s16 	%p5, %rs14, 0;
	selp.b16 	%rs45, %rs45, %rs12, %p5;
	selp.b32 	%r68, %r68, %r63, %p5;
	add.s32 	%r63, %r63, %r4;
	add.s32 	%r60, %r60, 1;
	setp.ne.s32 	%p6, %r60, 0;
	@%p6 bra 	$L__BB0_4;
$L__BB0_5:
	setp.lt.u32 	%p7, %r7, 3;
	@%p7 bra 	$L__BB0_7;
$L__BB0_6:
	cvt.s64.s32 	%rd10, %r63;
	add.s64 	%rd11, %rd2, %rd10;
	shl.b64 	%rd12, %rd11, 1;
	add.s64 	%rd13, %rd1, %rd12;
	ld.global.nc.u16 	%rs18, [%rd13];
	// begin inline asm
	{abs.f16 %rs17,%rs18;
}
	// end inline asm
	// begin inline asm
	{ .reg .pred __$temp3;
  setp.gt.f16  __$temp3, %rs17, %rs45;
  selp.u16 %rs19, 1, 0, __$temp3;}
	// end inline asm
	setp.eq.s16 	%p8, %rs19, 0;
	selp.b16 	%rs26, %rs45, %rs17, %p8;
	selp.b32 	%r44, %r68, %r63, %p8;
	add.s32 	%r45, %r63, %r4;
	cvt.s64.s32 	%rd14, %r45;
	add.s64 	%rd15, %rd2, %rd14;
	shl.b64 	%rd16, %rd15, 1;
	add.s64 	%rd17, %rd1, %rd16;
	ld.global.nc.u16 	%rs23, [%rd17];
	// begin inline asm
	{abs.f16 %rs22,%rs23;
}
	// end inline asm
	// begin inline asm
	{ .reg .pred __$temp3;
  setp.gt.f16  __$temp3, %rs22, %rs26;
  selp.u16 %rs24, 1, 0, __$temp3;}
	// end inline asm
	setp.eq.s16 	%p9, %rs24, 0;
	selp.b16 	%rs31, %rs26, %rs22, %p9;
	selp.b32 	%r46, %r44, %r45, %p9;
	add.s32 	%r47, %r45, %r4;
	cvt.s64.s32 	%rd18, %r47;
	add.s64 	%rd19, %rd2, %rd18;
	shl.b64 	%rd20, %rd19, 1;
	add.s64 	%rd21, %rd1, %rd20;
	ld.global.nc.u16 	%rs28, [%rd21];
	// begin inline asm
	{abs.f16 %rs27,%rs28;
}
	// end inline asm
	// begin inline asm
	{ .reg .pred __$temp3;
  setp.gt.f16  __$temp3, %rs27, %rs31;
  selp.u16 %rs29, 1, 0, __$temp3;}
	// end inline asm
	setp.eq.s16 	%p10, %rs29, 0;
	selp.b16 	%rs36, %rs31, %rs27, %p10;
	selp.b32 	%r48, %r46, %r47, %p10;
	add.s32 	%r49, %r47, %r4;
	cvt.s64.s32 	%rd22, %r49;
	add.s64 	%rd23, %rd2, %rd22;
	shl.b64 	%rd24, %rd23, 1;
	add.s64 	%rd25, %rd1, %rd24;
	ld.global.nc.u16 	%rs33, [%rd25];
	// begin inline asm
	{abs.f16 %rs32,%rs33;
}
	// end inline asm
	// begin inline asm
	{ .reg .pred __$temp3;
  setp.gt.f16  __$temp3, %rs32, %rs36;
  selp.u16 %rs34, 1, 0, __$temp3;}
	// end inline asm
	setp.eq.s16 	%p11, %rs34, 0;
	selp.b16 	%rs45, %rs36, %rs32, %p11;
	selp.b32 	%r68, %r48, %r49, %p11;
	add.s32 	%r63, %r49, %r4;
	setp.lt.s32 	%p12, %r63, %r28;
	@%p12 bra 	$L__BB0_6;
$L__BB0_7:
	shl.b32 	%r50, %r69, 1;
	mov.u32 	%r51, smem;
	add.s32 	%r23, %r51, %r50;
	shl.b32 	%r52, %r3, 1;
	add.s32 	%r24, %r51, %r52;
	st.shared.u16 	[%r24], %rs45;
	shl.b32 	%r53, %r3, 2;
	add.s32 	%r25, %r23, %r53;
	st.shared.u32 	[%r25], %r68;
	bar.sync 	0;
	setp.lt.u32 	%p13, %r69, 2;
	@%p13 bra 	$L__BB0_12;
$L__BB0_8:
	mov.u32 	%r26, %r69;
	shr.u32 	%r69, %r26, 1;
	setp.ge.u32 	%p14, %r3, %r69;
	@%p14 bra 	$L__BB0_11;
	and.b32  	%r54, %r26, 2046;
	add.s32 	%r55, %r24, %r54;
	ld.shared.u16 	%rs9, [%r55];
	ld.shared.u16 	%rs39, [%r24];
	// begin inline asm
	{ .reg .pred __$temp3;
  setp.gt.f16  __$temp3, %rs9, %rs39;
  selp.u16 %rs37, 1, 0, __$temp3;}
	// end inline asm
	setp.eq.s16 	%p15, %rs37, 0;
	@%p15 bra 	$L__BB0_11;
	st.shared.u16 	[%r24], %rs9;
	shl.b32 	%r56, %r69, 2;
	add.s32 	%r57, %r25, %r56;
	ld.shared.u32 	%r58, [%r57];
	st.shared.u32 	[%r25], %r58;
$L__BB0_11:
	bar.sync 	0;
	setp.gt.u32 	%p16, %r26, 3;
	@%p16 bra 	$L__BB0_8;
$L__BB0_12:
	setp.ne.s32 	%p17, %r3, 0;
	@%p17 bra 	$L__BB0_14;
	cvta.to.global.u64 	%rd26, %rd3;
	mul.wide.u32 	%rd27, %r5, 2;
	add.s64 	%rd28, %rd26, %rd27;
	ld.shared.u16 	%rs40, [smem];
	st.global.u16 	[%rd28], %rs40;
	ld.shared.u32 	%r59, [%r23];
	cvta.to.global.u64 	%rd29, %rd4;
	mul.wide.u32 	%rd30, %r5, 4;
	add.s64 	%rd31, %rd29, %rd30;
	st.global.u32 	[%rd31], %r59;
$L__BB0_14:
	ret;

}
	// .globl	_Z25panel_pivot_reduce_kernelPK6__halfPKiiiiPi
.visible .entry _Z25panel_pivot_reduce_kernelPK6__halfPKiiiiPi(
	.param .u64 .ptr .align 1 _Z25panel_pivot_reduce_kernelPK6__halfPKiiiiPi_param_0,
	.param .u64 .ptr .align 1 _Z25panel_pivot_reduce_kernelPK6__halfPKiiiiPi_param_1,
	.param .u32 _Z25panel_pivot_reduce_kernelPK6__halfPKiiiiPi_param_2,
	.param .u32 _Z25panel_pivot_reduce_kernelPK6__halfPKiiiiPi_param_3,
	.param .u32 _Z25panel_pivot_reduce_kernelPK6__halfPKiiiiPi_param_4,
	.param .u64 .ptr .align 1 _Z25panel_pivot_reduce_kernelPK6__halfPKiiiiPi_param_5
)
{
	.reg .pred 	%p<9>;
	.reg .b16 	%rs<17>;
	.reg .b32 	%r<35>;
	.reg .b32 	%f<2>;
	.reg .b64 	%rd<13>;

	ld.param.u64 	%rd4, [_Z25panel_pivot_reduce_kernelPK6__halfPKiiiiPi_param_0];
	ld.param.u64 	%rd5, [_Z25panel_pivot_reduce_kernelPK6__halfPKiiiiPi_param_1];
	ld.param.u32 	%r16, [_Z25panel_pivot_reduce_kernelPK6__halfPKiiiiPi_param_2];
	ld.param.u32 	%r18, [_Z25panel_pivot_reduce_kernelPK6__halfPKiiiiPi_param_3];
	ld.param.u32 	%r17, [_Z25panel_pivot_reduce_kernelPK6__halfPKiiiiPi_param_4];
	ld.param.u64 	%rd6, [_Z25panel_pivot_reduce_kernelPK6__halfPKiiiiPi_param_5];
	mov.f32 	%f1, 0f00000000;
	// begin inline asm
	{  cvt.rn.f16.f32 %rs15, %f1;}

	// end inline asm
	add.s32 	%r1, %r17, %r18;
	mov.u32 	%r2, %tid.x;
	setp.ge.s32 	%p1, %r2, %r16;
	mov.u32 	%r32, %r1;
	@%p1 bra 	$L__BB1_5;
	mov.u32 	%r3, %ntid.x;
	cvta.to.global.u64 	%rd1, %rd4;
	cvta.to.global.u64 	%rd2, %rd5;
	mov.u32 	%r30, %r2;
	mov.u32 	%r32, %r1;
$L__BB1_2:
	mul.wide.s32 	%rd7, %r30, 2;
	add.s64 	%rd8, %rd1, %rd7;
	ld.global.nc.u16 	%rs3, [%rd8];
	mul.wide.s32 	%rd9, %r30, 4;
	add.s64 	%rd3, %rd2, %rd9;
	// begin inline asm
	{ .reg .pred __$temp3;
  setp.gt.f16  __$temp3, %rs3, %rs15;
  selp.u16 %rs8, 1, 0, __$temp3;}
	// end inline asm
	setp.eq.s16 	%p2, %rs8, 0;
	@%p2 bra 	$L__BB1_4;
	ld.global.nc.u32 	%r32, [%rd3];
	mov.u16 	%rs15, %rs3;
$L__BB1_4:
	add.s32 	%r30, %r30, %r3;
	setp.lt.s32 	%p3, %r30, %r16;
	@%p3 bra 	$L__BB1_2;
$L__BB1_5:
	mov.u32 	%r34, %ntid.x;
	shl.b32 	%r19, %r34, 1;
	mov.u32 	%r20, smem;
	add.s32 	%r11, %r20, %r19;
	shl.b32 	%r21, %r2, 1;
	add.s32 	%r12, %r20, %r21;
	st.shared.u16 	[%r12], %rs15;
	shl.b32 	%r22, %r2, 2;
	add.s32 	%r13, %r11, %r22;
	st.shared.u32 	[%r13], %r32;
	bar.sync 	0;
	setp.lt.u32 	%p4, %r34, 2;
	@%p4 bra 	$L__BB1_10;
$L__BB1_6:
	mov.u32 	%r14, %r34;
	shr.u32 	%r34, %r14, 1;
	setp.ge.u32 	%p5, %r2, %r34;
	@%p5 bra 	$L__BB1_9;
	and.b32  	%r23, %r14, 2046;
	add.s32 	%r24, %r12, %r23;
	ld.shared.u16 	%rs6, [%r24];
	ld.shared.u16 	%rs13, [%r12];
	// begin inline asm
	{ .reg .pred __$temp3;
  setp.gt.f16  __$temp3, %rs6, %rs13;
  selp.u16 %rs11, 1, 0, __$temp3;}
	// end inline asm
	setp.eq.s16 	%p6, %rs11, 0;
	@%p6 bra 	$L__BB1_9;
	st.shared.u16 	[%r12], %rs6;
	shl.b32 	%r25, %r34, 2;
	add.s32 	%r26, %r13, %r25;
	ld.shared.u32 	%r27, [%r26];
	st.shared.u32 	[%r13], %r27;
$L__BB1_9:
	bar.sync 	0;
	setp.gt.u32 	%p7, %r14, 3;
	@%p7 bra 	$L__BB1_6;
$L__BB1_10:
	setp.ne.s32 	%p8, %r2, 0;
	@%p8 bra 	$L__BB1_12;
	ld.shared.u32 	%r28, [%r11];
	sub.s32 	%r29, %r28, %r1;
	cvta.to.global.u64 	%rd10, %rd6;
	mul.wide.s32 	%rd11, %r17, 4;
	add.s64 	%rd12, %rd10, %rd11;
	st.global.u32 	[%rd12], %r29;
$L__BB1_12:
	ret;

}
	// .globl	_Z21panel_row_swap_kernelP6__halfiiiiiPKi
.visible .entry _Z21panel_row_swap_kernelP6__halfiiiiiPKi(
	.param .u64 .ptr .align 1 _Z21panel_row_swap_kernelP6__halfiiiiiPKi_param_0,
	.param .u32 _Z21panel_row_swap_kernelP6__halfiiiiiPKi_param_1,
	.param .u32 _Z21panel_row_swap_kernelP6__halfiiiiiPKi_param_2,
	.param .u32 _Z21panel_row_swap_kernelP6__halfiiiiiPKi_param_3,
	.param .u32 _Z21panel_row_swap_kernelP6__halfiiiiiPKi_param_4,
	.param .u32 _Z21panel_row_swap_kernelP6__halfiiiiiPKi_param_5,
	.param .u64 .ptr .align 1 _Z21panel_row_swap_kernelP6__halfiiiiiPKi_param_6
)
{
	.reg .pred 	%p<4>;
	.reg .b16 	%rs<3>;
	.reg .b32 	%r<15>;
	.reg .b64 	%rd<16>;

	ld.param.u64 	%rd1, [_Z21panel_row_swap_kernelP6__halfiiiiiPKi_param_0];
	ld.param.u32 	%r8, [_Z21panel_row_swap_kernelP6__halfiiiiiPKi_param_1];
	ld.param.u32 	%r4, [_Z21panel_row_swap_kernelP6__halfiiiiiPKi_param_2];
	ld.param.u32 	%r5, [_Z21panel_row_swap_kernelP6__halfiiiiiPKi_param_3];
	ld.param.u32 	%r6, [_Z21panel_row_swap_kernelP6__halfiiiiiPKi_param_4];
	ld.param.u32 	%r7, [_Z21panel_row_swap_kernelP6__halfiiiiiPKi_param_5];
	ld.param.u64 	%rd2, [_Z21panel_row_swap_kernelP6__halfiiiiiPKi_param_6];
	add.s32 	%r1, %r7, %r5;
	setp.ge.s32 	%p1, %r1, %r8;
	@%p1 bra 	$L__BB2_4;
	cvta.to.global.u64 	%rd3, %rd2;
	mul.wide.s32 	%rd4, %r7, 4;
	add.s64 	%rd5, %rd3, %rd4;
	ld.global.nc.u32 	%r2, [%rd5];
	setp.eq.s32 	%p2, %r2, 0;
	@%p2 bra 	$L__BB2_4;
	mov.u32 	%r9, %ctaid.x;
	mov.u32 	%r10, %ntid.x;
	mov.u32 	%r11, %tid.x;
	mad.lo.s32 	%r12, %r9, %r10, %r11;
	add.s32 	%r3, %r12, %r5;
	add.s32 	%r13, %r6, %r5;
	setp.ge.s32 	%p3, %r3, %r13;
	@%p3 bra 	$L__BB2_4;
	cvta.to.global.u64 	%rd6, %rd1;
	mul.wide.s32 	%rd7, %r3, %r4;
	cvt.s64.s32 	%rd8, %r1;
	add.s64 	%rd9, %rd7, %rd8;
	shl.b64 	%rd10, %rd9, 1;
	add.s64 	%rd11, %rd6, %rd10;
	ld.global.u16 	%rs1, [%rd11];
	add.s32 	%r14, %r2, %r1;
	cvt.s64.s32 	%rd12, %r14;
	add.s64 	%rd13, %rd7, %rd12;
	shl.b64 	%rd14, %rd13, 1;
	add.s64 	%rd15, %rd6, %rd14;
	ld.global.u16 	%rs2, [%rd15];
	st.global.u16 	[%rd11], %rs2;
	st.global.u16 	[%rd15], %rs1;
$L__BB2_4:
	ret;

}
	// .globl	_Z25panel_column_scale_kernelP6__halfiiiiPKi
.visible .entry _Z25panel_column_scale_kernelP6__halfiiiiPKi(
	.param .u64 .ptr .align 1 _Z25panel_column_scale_kernelP6__halfiiiiPKi_param_0,
	.param .u32 _Z25panel_column_scale_kernelP6__halfiiiiPKi_param_1,
	.param .u32 _Z25panel_column_scale_kernelP6__halfiiiiPKi_param_2,
	.param .u32 _Z25panel_column_scale_kernelP6__halfiiiiPKi_param_3,
	.param .u32 _Z25panel_column_scale_kernelP6__halfiiiiPKi_param_4,
	.param .u64 .ptr .align 1 _Z25panel_column_scale_kernelP6__halfiiiiPKi_param_5
)
{
	.reg .pred 	%p<6>;
	.reg .b16 	%rs<24>;
	.reg .b32 	%r<12>;
	.reg .b32 	%f<14>;
	.reg .b64 	%rd<12>;

	ld.param.u64 	%rd4, [_Z25panel_column_scale_kernelP6__halfiiiiPKi_param_0];
	ld.param.u32 	%r3, [_Z25panel_column_scale_kernelP6__halfiiiiPKi_param_1];
	ld.param.u32 	%r4, [_Z25panel_column_scale_kernelP6__halfiiiiPKi_param_2];
	ld.param.u32 	%r5, [_Z25panel_column_scale_kernelP6__halfiiiiPKi_param_3];
	ld.param.u32 	%r6, [_Z25panel_column_scale_kernelP6__halfiiiiPKi_param_4];
	cvta.to.global.u64 	%rd1, %rd4;
	add.s32 	%r1, %r6, %r5;
	setp.ge.s32 	%p1, %r1, %r3;
	@%p1 bra 	$L__BB3_7;
	cvt.s64.s32 	%rd5, %r1;
	mul.wide.s32 	%rd2, %r1, %r4;
	add.s64 	%rd6, %rd2, %rd5;
	shl.b64 	%rd7, %rd6, 1;
	add.s64 	%rd8, %rd1, %rd7;
	ld.global.u16 	%rs1, [%rd8];
	mov.f32 	%f5, 0f00000000;
	// begin inline asm
	{  cvt.rn.f16.f32 %rs7, %f5;}

	// end inline asm
	// begin inline asm
	{ .reg .pred __$temp3;
  setp.eq.f16  __$temp3, %rs1, %rs7;
  selp.u16 %rs8, 1, 0, __$temp3;}
	// end inline asm
	setp.ne.s16 	%p2, %rs8, 0;
	@%p2 bra 	$L__BB3_7;
	mov.u32 	%r7, %ctaid.x;
	mov.u32 	%r8, %ntid.x;
	mov.u32 	%r9, %tid.x;
	mad.lo.s32 	%r10, %r7, %r8, %r9;
	add.s32 	%r11, %r10, %r1;
	add.s32 	%r2, %r11, 1;
	setp.ge.s32 	%p3, %r2, %r3;
	@%p3 bra 	$L__BB3_7;
	cvt.s64.s32 	%rd9, %r2;
	add.s64 	%rd10, %rd2, %rd9;
	shl.b64 	%rd11, %rd10, 1;
	add.s64 	%rd3, %rd1, %rd11;
	ld.global.u16 	%rs11, [%rd3];
	// begin inline asm
	{  cvt.f32.f16 %f6, %rs11;}

	// end inline asm
	// begin inline asm
	{  cvt.f32.f16 %f7, %rs1;}

	// end inline asm
	// begin inline asm
	{rcp.approx.ftz.f32 %f8, %f7;
}
	// end inline asm
	mul.f32 	%f10, %f6, %f8;
	// begin inline asm
	{  cvt.rn.f16.f32 %rs23, %f10;}

	// end inline asm
	// begin inline asm
	{abs.f16 %rs14,%rs23;
}
	// end inline asm
	mov.b16 	%rs18, 143;
	// begin inline asm
	{ .reg .pred __$temp3;
  setp.lt.f16  __$temp3, %rs14, %rs18;
  selp.u16 %rs16, 1, 0, __$temp3;}
	// end inline asm
	setp.eq.s16 	%p4, %rs16, 0;
	@%p4 bra 	$L__BB3_6;
	// begin inline asm
	{ .reg .pred __$temp3;
  setp.lt.f16  __$temp3, %rs7, %rs14;
  selp.u16 %rs19, 1, 0, __$temp3;}
	// end inline asm
	setp.eq.s16 	%p5, %rs19, 0;
	@%p5 bra 	$L__BB3_6;
	neg.f32 	%f12, %f7;
	fma.rn.f32 	%f13, %f12, %f10, %f6;
	fma.rn.f32 	%f11, %f8, %f13, %f10;
	// begin inline asm
	{  cvt.rn.f16.f32 %rs23, %f11;}

	// end inline asm
$L__BB3_6:
	st.global.u16 	[%rd3], %rs23;
$L__BB3_7:
	ret;

}
	// .globl	_Z19panel_update_kernelP6__halfiiiii
.visible .entry _Z19panel_update_kernelP6__halfiiiii(
	.param .u64 .ptr .align 1 _Z19panel_update_kernelP6__halfiiiii_param_0,
	.param .u32 _Z19panel_update_kernelP6__halfiiiii_param_1,
	.param .u32 _Z19panel_update_kernelP6__halfiiiii_param_2,
	.param .u32 _Z19panel_update_kernelP6__halfiiiii_param_3,
	.param .u32 _Z19panel_update_kernelP6__halfiiiii_param_4,
	.param .u32 _Z19panel_update_kernelP6__halfiiiii_param_5
)
{
	.reg .pred 	%p<5>;
	.reg .b16 	%rs<7>;
	.reg .b32 	%r<20>;
	.reg .b64 	%rd<16>;

	ld.param.u64 	%rd1, [_Z19panel_update_kernelP6__halfiiiii_param_0];
	ld.param.u32 	%r5, [_Z19panel_update_kernelP6__halfiiiii_param_1];
	ld.param.u32 	%r6, [_Z19panel_update_kernelP6__halfiiiii_param_2];
	ld.param.u32 	%r7, [_Z19panel_update_kernelP6__halfiiiii_param_3];
	ld.param.u32 	%r8, [_Z19panel_update_kernelP6__halfiiiii_param_4];
	ld.param.u32 	%r9, [_Z19panel_update_kernelP6__halfiiiii_param_5];
	add.s32 	%r1, %r9, %r7;
	add.s32 	%r2, %r8, %r7;
	setp.ge.s32 	%p1, %r1, %r5;
	@%p1 bra 	$L__BB4_3;
	add.s32 	%r10, %r1, 1;
	mov.u32 	%r11, %ctaid.y;
	mov.u32 	%r12, %ntid.y;
	mov.u32 	%r13, %tid.y;
	mad.lo.s32 	%r14, %r11, %r12, %r13;
	add.s32 	%r3, %r14, %r10;
	mov.u32 	%r15, %ctaid.x;
	mov.u32 	%r16, %ntid.x;
	mov.u32 	%r17, %tid.x;
	mad.lo.s32 	%r18, %r15, %r16, %r17;
	add.s32 	%r19, %r18, %r10;
	setp.ge.s32 	%p2, %r3, %r5;
	setp.ge.s32 	%p3, %r19, %r2;
	or.pred  	%p4, %p2, %p3;
	@%p4 bra 	$L__BB4_3;
	cvta.to.global.u64 	%rd2, %rd1;
	cvt.s64.s32 	%rd3, %r1;
	mul.wide.s32 	%rd4, %r1, %r6;
	mul.wide.s32 	%rd5, %r19, %r6;
	cvt.s64.s32 	%rd6, %r3;
	add.s64 	%rd7, %rd4, %rd6;
	shl.b64 	%rd8, %rd7, 1;
	add.s64 	%rd9, %rd2, %rd8;
	ld.global.u16 	%rs2, [%rd9];
	add.s64 	%rd10, %rd5, %rd3;
	shl.b64 	%rd11, %rd10, 1;
	add.s64 	%rd12, %rd2, %rd11;
	ld.global.u16 	%rs3, [%rd12];
	add.s64 	%rd13, %rd5, %rd6;
	shl.b64 	%rd14, %rd13, 1;
	add.s64 	%rd15, %rd2, %rd14;
	ld.global.u16 	%rs5, [%rd15];
	// begin inline asm
	{mul.f16 %rs1,%rs2,%rs3;
}
	// end inline asm
	// begin inline asm
	{sub.f16 %rs4,%rs5,%rs1;
}
	// end inline asm
	st.global.u16 	[%rd15], %rs4;
$L__BB4_3:
	ret;

}


// ===== COMPILED SASS (sm_100) =====

	.target	sm_100

	.elftype	@"ET_EXEC"


//--------------------- .note.nv.tkinfo           --------------------------
	.section	.note.nv.tkinfo,"",@"SHT_NOTE"
	.sectionflags	@"SHF_NOTE_NV_TKINFO"
	.tkinfo
        /*0018*/ 	.word	0x00000002
        /*0030*/ 	.string	""
        /*0030*/ 	.string	"ptxas"
        /*0030*/ 	.string	"Cuda compilation tools, release 13.0, V13.0.88"
        /*0030*/ 	.string	"Build cuda_13.0.r13.0/compiler.36424714_0"
        /*0030*/ 	.string	"-arch sm_100 -m 64 "



//--------------------- .note.nv.cuinfo           --------------------------
	.section	.note.nv.cuinfo,"",@"SHT_NOTE"
	.sectionflags	@"SHF_NOTE_NV_CUINFO"
        /*0018*/ 	.short	0x0002
        /*001a*/ 	.short	0x0064
        /*001c*/ 	.short	0x0082
	.zero		2


//--------------------- .nv.info                  --------------------------
	.section	.nv.info,"",@"SHT_CUDA_INFO"
	.align	4


	//----- nvinfo : EIATTR_REGCOUNT
	.align		4
        /*0000*/ 	.byte	0x04, 0x2f
        /*0002*/ 	.short	(.L_1 - .L_0)
	.align		4
.L_0:
        /*0004*/ 	.word	index@(_Z25panel_pivot_search_kernelPK6__halfiiiiPS_Pi)
        /*0008*/ 	.word	0x0000001e


	//----- nvinfo : EIATTR_FRAME_SIZE
	.align		4
.L_1:
        /*000c*/ 	.byte	0x04, 0x11
        /*000e*/ 	.short	(.L_3 - .L_2)
	.align		4
.L_2:
        /*0010*/ 	.word	index@(_Z25panel_pivot_search_kernelPK6__halfiiiiPS_Pi)
        /*0014*/ 	.word	0x00000000


	//----- nvinfo : EIATTR_REGCOUNT
	.align		4
.L_3:
        /*0018*/ 	.byte	0x04, 0x2f
        /*001a*/ 	.short	(.L_5 - .L_4)
	.align		4
.L_4:
        /*001c*/ 	.word	index@(_Z25panel_pivot_reduce_kernelPK6__halfPKiiiiPi)
        /*0020*/ 	.word	0x00000011


	//----- nvinfo : EIATTR_FRAME_SIZE
	.align		4
.L_5:
        /*0024*/ 	.byte	0x04, 0x11
        /*0026*/ 	.short	(.L_7 - .L_6)
	.align		4
.L_6:
        /*0028*/ 	.word	index@(_Z25panel_pivot_reduce_kernelPK6__halfPKiiiiPi)
        /*002c*/ 	.word	0x00000000


	//----- nvinfo : EIATTR_REGCOUNT
	.align		4
.L_7:
        /*0030*/ 	.byte	0x04, 0x2f
        /*0032*/ 	.short	(.L_9 - .L_8)
	.align		4
.L_8:
        /*0034*/ 	.word	index@(_Z21panel_row_swap_kernelP6__halfiiiiiPKi)
        /*0038*/ 	.word	0x0000000c


	//----- nvinfo : EIATTR_FRAME_SIZE
	.align		4
.L_9:
        /*003c*/ 	.byte	0x04, 0x11
        /*003e*/ 	.short	(.L_11 - .L_10)
	.align		4
.L_10:
        /*0040*/ 	.word	index@(_Z21panel_row_swap_kernelP6__halfiiiiiPKi)
        /*0044*/ 	.word	0x00000000


	//----- nvinfo : EIATTR_REGCOUNT
	.align		4
.L_11:
        /*0048*/ 	.byte	0x04, 0x2f
        /*004a*/ 	.short	(.L_13 - .L_12)
	.align		4
.L_12:
        /*004c*/ 	.word	index@(_Z25panel_column_scale_kernelP6__halfiiiiPKi)
        /*0050*/ 	.word	0x0000000c


	//----- nvinfo : EIATTR_FRAME_SIZE
	.align		4
.L_13:
        /*0054*/ 	.byte	0x04, 0x11
        /*0056*/ 	.short	(.L_15 - .L_14)
	.align		4
.L_14:
        /*0058*/ 	.word	index@(_Z25panel_column_scale_kernelP6__halfiiiiPKi)
        /*005c*/ 	.word	0x00000000


	//----- nvinfo : EIATTR_REGCOUNT
	.align		4
.L_15:
        /*0060*/ 	.byte	0x04, 0x2f
        /*0062*/ 	.short	(.L_17 - .L_16)
	.align		4
.L_16:
        /*0064*/ 	.word	index@(_Z19panel_update_kernelP6__halfiiiii)
        /*0068*/ 	.word	0x00000010


	//----- nvinfo : EIATTR_FRAME_SIZE
	.align		4
.L_17:
        /*006c*/ 	.byte	0x04, 0x11
        /*006e*/ 	.short	(.L_19 - .L_18)
	.align		4
.L_18:
        /*0070*/ 	.word	index@(_Z19panel_update_kernelP6__halfiiiii)
        /*0074*/ 	.word	0x00000000


	//----- nvinfo : EIATTR_MIN_STACK_SIZE
	.align		4
.L_19:
        /*0078*/ 	.byte	0x04, 0x12
        /*007a*/ 	.short	(.L_21 - .L_20)
	.align		4
.L_20:
        /*007c*/ 	.word	index@(_Z19panel_update_kernelP6__halfiiiii)
        /*0080*/ 	.word	0x00000000


	//----- nvinfo : EIATTR_MIN_STACK_SIZE
	.align		4
.L_21:
        /*0084*/ 	.byte	0x04, 0x12
        /*0086*/ 	.short	(.L_23 - .L_22)
	.align		4
.L_22:
        /*0088*/ 	.word	index@(_Z25panel_column_scale_kernelP6__halfiiiiPKi)
        /*008c*/ 	.word	0x00000000


	//----- nvinfo : EIATTR_MIN_STACK_SIZE
	.align		4
.L_23:
        /*0090*/ 	.byte	0x04, 0x12
        /*0092*/ 	.short	(.L_25 - .L_24)
	.align		4
.L_24:
        /*0094*/ 	.word	index@(_Z21panel_row_swap_kernelP6__halfiiiiiPKi)
        /*0098*/ 	.word	0x00000000


	//----- nvinfo : EIATTR_MIN_STACK_SIZE
	.align		4
.L_25:
        /*009c*/ 	.byte	0x04, 0x12
        /*009e*/ 	.short	(.L_27 - .L_26)
	.align		4
.L_26:
        /*00a0*/ 	.word	index@(_Z25panel_pivot_reduce_kernelPK6__halfPKiiiiPi)
        /*00a4*/ 	.word	0x00000000


	//----- nvinfo : EIATTR_MIN_STACK_SIZE
	.align		4
.L_27:
        /*00a8*/ 	.byte	0x04, 0x12
        /*00aa*/ 	.short	(.L_29 - .L_28)
	.align		4
.L_28:
        /*00ac*/ 	.word	index@(_Z25panel_pivot_search_kernelPK6__halfiiiiPS_Pi)
        /*00b0*/ 	.word	0x00000000
.L_29:


//--------------------- .nv.compat                --------------------------
	.section	.nv.compat,"",@"SHT_CUDA_COMPAT_INFO"
	.align	4
        /*0000*/ 	.byte	0x02, 0x09, 0x00, 0x00, 0x02, 0x02, 0x01, 0x00, 0x02, 0x05, 0x05, 0x00, 0x03, 0x07, 0x01, 0x01
        /*0010*/ 	.byte	0x02, 0x03, 0x00, 0x00, 0x02, 0x06, 0x01, 0x00, 0x04, 0x0b, 0x08, 0x00, 0x09, 0x00, 0x00, 0x00
        /*0020*/ 	.byte	0x00, 0x00, 0x00, 0x00


//--------------------- .nv.info._Z19panel_update_kernelP6__halfiiiii --------------------------
	.section	.nv.info._Z19panel_update_kernelP6__halfiiiii,"",@"SHT_CUDA_INFO"
	.sectionflags	@""
	.align	4


	//----- nvinfo : EIATTR_CUDA_API_VERSION
	.align		4
        /*0000*/ 	.byte	0x04, 0x37
        /*0002*/ 	.short	(.L_31 - .L_30)
.L_30:
        /*0004*/ 	.word	0x00000082


	//----- nvinfo : EIATTR_KPARAM_INFO
	.align		4
.L_31:
        /*0008*/ 	.byte	0x04, 0x17
        /*000a*/ 	.short	(.L_33 - .L_32)
.L_32:
        /*000c*/ 	.word	0x00000000
        /*0010*/ 	.short	0x0005
        /*0012*/ 	.short	0x0018
        /*0014*/ 	.byte	0x00, 0xf0, 0x11, 0x00


	//----- nvinfo : EIATTR_KPARAM_INFO
	.align		4
.L_33:
        /*0018*/ 	.byte	0x04, 0x17
        /*001a*/ 	.short	(.L_35 - .L_34)
.L_34:
        /*001c*/ 	.word	0x00000000
        /*0020*/ 	.short	0x0004
        /*0022*/ 	.short	0x0014
        /*0024*/ 	.byte	0x00, 0xf0, 0x11, 0x00


	//----- nvinfo : EIATTR_KPARAM_INFO
	.align		4
.L_35:
        /*0028*/ 	.byte	0x04, 0x17
        /*002a*/ 	.short	(.L_37 - .L_36)
.L_36:
        /*002c*/ 	.word	0x00000000
        /*0030*/ 	.short	0x0003
        /*0032*/ 	.short	0x0010
        /*0034*/ 	.byte	0x00, 0xf0, 0x11, 0x00


	//----- nvinfo : EIATTR_KPARAM_INFO
	.align		4
.L_37:
        /*0038*/ 	.byte	0x04, 0x17
        /*003a*/ 	.short	(.L_39 - .L_38)
.L_38:
        /*003c*/ 	.word	0x00000000
        /*0040*/ 	.short	0x0002
        /*0042*/ 	.short	0x000c
        /*0044*/ 	.byte	0x00, 0xf0, 0x11, 0x00


	//----- nvinfo : EIATTR_KPARAM_INFO
	.align		4
.L_39:
        /*0048*/ 	.byte	0x04, 0x17
        /*004a*/ 	.short	(.L_41 - .L_40)
.L_40:
        /*004c*/ 	.word	0x00000000
        /*0050*/ 	.short	0x0001
        /*0052*/ 	.short	0x0008
        /*0054*/ 	.byte	0x00, 0xf0, 0x11, 0x00


	//----- nvinfo : EIATTR_KPARAM_INFO
	.align		4
.L_41:
        /*0058*/ 	.byte	0x04, 0x17
        /*005a*/ 	.short	(.L_43 - .L_42)
.L_42:
        /*005c*/ 	.word	0x00000000
        /*0060*/ 	.short	0x0000
        /*0062*/ 	.short	0x0000
        /*0064*/ 	.byte	0x00, 0xf5, 0x21, 0x00


	//----- nvinfo : EIATTR_SPARSE_MMA_MASK
	.align		4
.L_43:
        /*0068*/ 	.byte	0x03, 0x50
        /*006a*/ 	.short	0x0000


	//----- nvinfo : EIATTR_MAXREG_COUNT
	.align		4
        /*006c*/ 	.byte	0x03, 0x1b
        /*006e*/ 	.short	0x00ff


	//----- nvinfo : EIATTR_MERCURY_ISA_VERSION
	.align		4
        /*0070*/ 	.byte	0x03, 0x5f
        /*0072*/ 	.short	0x0101


	//----- nvinfo : EIATTR_VRC_CTA_INIT_COUNT
	.align		4
        /*0074*/ 	.byte	0x02, 0x4a
	.zero		1
	.zero		1


	//----- nvinfo : EIATTR_EXIT_INSTR_OFFSETS
	.align		4
        /*0078*/ 	.byte	0x04, 0x1c
        /*007a*/ 	.short	(.L_45 - .L_44)


	//   ....[0]....
.L_44:
        /*007c*/ 	.word	0x00000070


	//   ....[1]....
        /*0080*/ 	.word	0x00000150


	//   ....[2]....
        /*0084*/ 	.word	0x00000290


	//----- nvinfo : EIATTR_CBANK_PARAM_SIZE
	.align		4
.L_45:
        /*0088*/ 	.byte	0x03, 0x19
        /*008a*/ 	.short	0x001c


	//----- nvinfo : EIATTR_PARAM_CBANK
	.align		4
        /*008c*/ 	.byte	0x04, 0x0a
        /*008e*/ 	.short	(.L_47 - .L_46)
	.align		4
.L_46:
        /*0090*/ 	.word	index@(.nv.constant0._Z19panel_update_kernelP6__halfiiiii)
        /*0094*/ 	.short	0x0380
        /*0096*/ 	.short	0x001c


	//----- nvinfo : EIATTR_SW_WAR
	.align		4
.L_47:
        /*0098*/ 	.byte	0x04, 0x36
        /*009a*/ 	.short	(.L_49 - .L_48)
.L_48:
        /*009c*/ 	.word	0x00000008
.L_49:


//--------------------- .nv.info._Z25panel_column_scale_kernelP6__halfiiiiPKi --------------------------
	.section	.nv.info._Z25panel_column_scale_kernelP6__halfiiiiPKi,"",@"SHT_CUDA_INFO"
	.sectionflags	@""
	.align	4


	//----- nvinfo : EIATTR_CUDA_API_VERSION
	.align		4
        /*0000*/ 	.byte	0x04, 0x37
        /*0002*/ 	.short	(.L_51 - .L_50)
.L_50:
        /*0004*/ 	.word	0x00000082


	//----- nvinfo : EIATTR_KPARAM_INFO
	.align		4
.L_51:
        /*0008*/ 	.byte	0x04, 0x17
        /*000a*/ 	.short	(.L_53 - .L_52)
.L_52:
        /*000c*/ 	.word	0x00000000
        /*0010*/ 	.short	0x0005
        /*0012*/ 	.short	0x0018
        /*0014*/ 	.byte	0x00, 0xf5, 0x21, 0x00


	//----- nvinfo : EIATTR_KPARAM_INFO
	.align		4
.L_53:
        /*0018*/ 	.byte	0x04, 0x17
        /*001a*/ 	.short	(.L_55 - .L_54)
.L_54:
        /*001c*/ 	.word	0x00000000
        /*0020*/ 	.short	0x0004
        /*0022*/ 	.short	0x0014
        /*0024*/ 	.byte	0x00, 0xf0, 0x11, 0x00


	//----- nvinfo : EIATTR_KPARAM_INFO
	.align		4
.L_55:
        /*0028*/ 	.byte	0x04, 0x17
        /*002a*/ 	.short	(.L_57 - .L_56)
.L_56:
        /*002c*/ 	.word	0x00000000
        /*0030*/ 	.short	0x0003
        /*0032*/ 	.short	0x0010
        /*0034*/ 	.byte	0x00, 0xf0, 0x11, 0x00


	//----- nvinfo : EIATTR_KPARAM_INFO
	.align		4
.L_57:
        /*0038*/ 	.byte	0x04, 0x17
        /*003a*/ 	.short	(.L_59 - .L_58)
.L_58:
        /*003c*/ 	.word	0x00000000
        /*0040*/ 	.short	0x0002
        /*0042*/ 	.short	0x000c
        /*0044*/ 	.byte	0x00, 0xf0, 0x11, 0x00


	//----- nvinfo : EIATTR_KPARAM_INFO
	.align		4
.L_59:
        /*0048*/ 	.byte	0x04, 0x17
        /*004a*/ 	.short	(.L_61 - .L_60)
.L_60:
        /*004c*/ 	.word	0x00000000
        /*0050*/ 	.short	0x0001
        /*0052*/ 	.short	0x0008
        /*0054*/ 	.byte	0x00, 0xf0, 0x11, 0x00


	//----- nvinfo : EIATTR_KPARAM_INFO
	.align		4
.L_61:
        /*0058*/ 	.byte	0x04, 0x17
        /*005a*/ 	.short	(.L_63 - .L_62)
.L_62:
        /*005c*/ 	.word	0x00000000
        /*0060*/ 	.short	0x0000
        /*0062*/ 	.short	0x0000
        /*0064*/ 	.byte	0x00, 0xf5, 0x21, 0x00


	//----- nvinfo : EIATTR_SPARSE_MMA_MASK
	.align		4
.L_63:
        /*0068*/ 	.byte	0x03, 0x50
        /*006a*/ 	.short	0x0000


	//----- nvinfo : EIATTR_MAXREG_COUNT
	.align		4
        /*006c*/ 	.byte	0x03, 0x1b
        /*006e*/ 	.short	0x00ff


	//----- nvinfo : EIATTR_MERCURY_ISA_VERSION
	.align		4
        /*0070*/ 	.byte	0x03, 0x5f
        /*0072*/ 	.short	0x0101


	//----- nvinfo : EIATTR_VRC_CTA_INIT_COUNT
	.align		4
        /*0074*/ 	.byte	0x02, 0x4a
	.zero		1
	.zero		1


	//----- nvinfo : EIATTR_EXIT_INSTR_OFFSETS
	.align		4
        /*0078*/ 	.byte	0x04, 0x1c
        /*007a*/ 	.short	(.L_65 - .L_64)


	//   ....[0]....
.L_64:
        /*007c*/ 	.word	0x00000050


	//   ....[1]....
        /*0080*/ 	.word	0x000000f0


	//   ....[2]....
        /*0084*/ 	.word	0x00000160


	//   ....[3]....
        /*0088*/ 	.word	0x00000280


	//----- nvinfo : EIATTR_CBANK_PARAM_SIZE
	.align		4
.L_65:
        /*008c*/ 	.byte	0x03, 0x19
        /*008e*/ 	.short	0x0020


	//----- nvinfo : EIATTR_PARAM_CBANK
	.align		4
        /*0090*/ 	.byte	0x04, 0x0a
        /*0092*/ 	.short	(.L_67 - .L_66)
	.align		4
.L_66:
        /*0094*/ 	.word	index@(.nv.constant0._Z25panel_column_scale_kernelP6__halfiiiiPKi)
        /*0098*/ 	.short	0x0380
        /*009a*/ 	.short	0x0020


	//----- nvinfo : EIATTR_SW_WAR
	.align		4
.L_67:
        /*009c*/ 	.byte	0x04, 0x36
        /*009e*/ 	.short	(.L_69 - .L_68)
.L_68:
        /*00a0*/ 	.word	0x00000008
.L_69:


//--------------------- .nv.info._Z21panel_row_swap_kernelP6__halfiiiiiPKi --------------------------
	.section	.nv.info._Z21panel_row_swap_kernelP6__halfiiiiiPKi,"",@"SHT_CUDA_INFO"
	.sectionflags	@""
	.align	4


	//----- nvinfo : EIATTR_CUDA_API_VERSION
	.align		4
        /*0000*/ 	.byte	0x04, 0x37
        /*0002*/ 	.short	(.L_71 - .L_70)
.L_70:
        /*0004*/ 	.word	0x00000082


	//----- nvinfo : EIATTR_KPARAM_INFO
	.align		4
.L_71:
        /*0008*/ 	.byte	0x04, 0x17
        /*000a*/ 	.short	(.L_73 - .L_72)
.L_72:
        /*000c*/ 	.word	0x00000000
        /*0010*/ 	.short	0x0006
        /*0012*/ 	.short	0x0020
        /*0014*/ 	.byte	0x00, 0xf5, 0x21, 0x00


	//----- nvinfo : EIATTR_KPARAM_INFO
	.align		4
.L_73:
        /*0018*/ 	.byte	0x04, 0x17
        /*001a*/ 	.short	(.L_75 - .L_74)
.L_74:
        /*001c*/ 	.word	0x00000000
        /*0020*/ 	.short	0x0005
        /*0022*/ 	.short	0x0018
        /*0024*/ 	.byte	0x00, 0xf0, 0x11, 0x00


	//----- nvinfo : EIATTR_KPARAM_INFO
	.align		4
.L_75:
        /*0028*/ 	.byte	0x04, 0x17
        /*002a*/ 	.short	(.L_77 - .L_76)
.L_76:
        /*002c*/ 	.word	0x00000000
        /*0030*/ 	.short	0x0004
        /*0032*/ 	.short	0x0014
        /*0034*/ 	.byte	0x00, 0xf0, 0x11, 0x00


	//----- nvinfo : EIATTR_KPARAM_INFO
	.align		4
.L_77:
        /*0038*/ 	.byte	0x04, 0x17
        /*003a*/ 	.short	(.L_79 - .L_78)
.L_78:
        /*003c*/ 	.word	0x00000000
        /*0040*/ 	.short	0x0003
        /*0042*/ 	.short	0x0010
        /*0044*/ 	.byte	0x00, 0xf0, 0x11, 0x00


	//----- nvinfo : EIATTR_KPARAM_INFO
	.align		4
.L_79:
        /*0048*/ 	.byte	0x04, 0x17
        /*004a*/ 	.short	(.L_81 - .L_80)
.L_80:
        /*004c*/ 	.word	0x00000000
        /*0050*/ 	.short	0x0002
        /*0052*/ 	.short	0x000c
        /*0054*/ 	.byte	0x00, 0xf0, 0x11, 0x00


	//----- nvinfo : EIATTR_KPARAM_INFO
	.align		4
.L_81:
        /*0058*/ 	.byte	0x04, 0x17
        /*005a*/ 	.short	(.L_83 - .L_82)
.L_82:
        /*005c*/ 	.word	0x00000000
        /*0060*/ 	.short	0x0001
        /*0062*/ 	.short	0x0008
        /*0064*/ 	.byte	0x00, 0xf0, 0x11, 0x00


	//----- nvinfo : EIATTR_KPARAM_INFO
	.align		4
.L_83:
        /*0068*/ 	.byte	0x04, 0x17
        /*006a*/ 	.short	(.L_85 - .L_84)
.L_84:
        /*006c*/ 	.word	0x00000000
        /*0070*/ 	.short	0x0000
        /*0072*/ 	.short	0x0000
        /*0074*/ 	.byte	0x00, 0xf5, 0x21, 0x00


	//----- nvinfo : EIATTR_SPARSE_MMA_MASK
	.align		4
.L_85:
        /*0078*/ 	.byte	0x03, 0x50
        /*007a*/ 	.short	0x0000


	//----- nvinfo : EIATTR_MAXREG_COUNT
	.align		4
        /*007c*/ 	.byte	0x03, 0x1b
        /*007e*/ 	.short	0x00ff


	//----- nvinfo : EIATTR_MERCURY_ISA_VERSION
	.align		4
        /*0080*/ 	.byte	0x03, 0x5f
        /*0082*/ 	.short	0x0101


	//----- nvinfo : EIATTR_VRC_CTA_INIT_COUNT
	.align		4
        /*0084*/ 	.byte	0x02, 0x4a
	.zero		1
	.zero		1


	//----- nvinfo : EIATTR_EXIT_INSTR_OFFSETS
	.align		4
        /*0088*/ 	.byte	0x04, 0x1c
        /*008a*/ 	.short	(.L_87 - .L_86)


	//   ....[0]....
.L_86:
        /*008c*/ 	.word	0x00000060


	//   ....[1]....
        /*0090*/ 	.word	0x000000c0


	//   ....[2]....
        /*0094*/ 	.word	0x00000150


	//   ....[3]....
        /*0098*/ 	.word	0x00000250


	//----- nvinfo : EIATTR_CBANK_PARAM_SIZE
	.align		4
.L_87:
        /*009c*/ 	.byte	0x03, 0x19
        /*009e*/ 	.short	0x0028


	//----- nvinfo : EIATTR_PARAM_CBANK
	.align		4
        /*00a0*/ 	.byte	0x04, 0x0a
        /*00a2*/ 	.short	(.L_89 - .L_88)
	.align		4
.L_88:
        /*00a4*/ 	.word	index@(.nv.constant0._Z21panel_row_swap_kernelP6__halfiiiiiPKi)
        /*00a8*/ 	.short	0x0380
        /*00aa*/ 	.short	0x0028


	//----- nvinfo : EIATTR_SW_WAR
	.align		4
.L_89:
        /*00ac*/ 	.byte	0x04, 0x36
        /*00ae*/ 	.short	(.L_91 - .L_90)
.L_90:
        /*00b0*/ 	.word	0x00000008
.L_91:


//--------------------- .nv.info._Z25panel_pivot_reduce_kernelPK6__halfPKiiiiPi --------------------------
	.section	.nv.info._Z25panel_pivot_reduce_kernelPK6__halfPKiiiiPi,"",@"SHT_CUDA_INFO"
	.sectionflags	@""
	.align	4


	//----- nvinfo : EIATTR_CUDA_API_VERSION
	.align		4
        /*0000*/ 	.byte	0x04, 0x37
        /*0002*/ 	.short	(.L_93 - .L_92)
.L_92:
        /*0004*/ 	.word	0x00000082


	//----- nvinfo : EIATTR_KPARAM_INFO
	.align		4
.L_93:
        /*0008*/ 	.byte	0x04, 0x17
        /*000a*/ 	.short	(.L_95 - .L_94)
.L_94:
        /*000c*/ 	.word	0x00000000
        /*0010*/ 	.short	0x0005
        /*0012*/ 	.short	0x0020
        /*0014*/ 	.byte	0x00, 0xf5, 0x21, 0x00


	//----- nvinfo : EIATTR_KPARAM_INFO
	.align		4
.L_95:
        /*0018*/ 	.byte	0x04, 0x17
        /*001a*/ 	.short	(.L_97 - .L_96)
.L_96:
        /*001c*/ 	.word	0x00000000
        /*0020*/ 	.short	0x0004
        /*0022*/ 	.short	0x0018
        /*0024*/ 	.byte	0x00, 0xf0, 0x11, 0x00


	//----- nvinfo : EIATTR_KPARAM_INFO
	.align		4
.L_97:
        /*0028*/ 	.byte	0x04, 0x17
        /*002a*/ 	.short	(.L_99 - .L_98)
.L_98:
        /*002c*/ 	.word	0x00000000
        /*0030*/ 	.short	0x0003
        /*0032*/ 	.short	0x0014
        /*0034*/ 	.byte	0x00, 0xf0, 0x11, 0x00


	//----- nvinfo : EIATTR_KPARAM_INFO
	.align		4
.L_99:
        /*0038*/ 	.byte	0x04, 0x17
        /*003a*/ 	.short	(.L_101 - .L_100)
.L_100:
        /*003c*/ 	.word	0x00000000
        /*0040*/ 	.short	0x0002
        /*0042*/ 	.short	0x0010
        /*0044*/ 	.byte	0x00, 0xf0, 0x11, 0x00


	//----- nvinfo : EIATTR_KPARAM_INFO
	.align		4
.L_101:
        /*0048*/ 	.byte	0x04, 0x17
        /*004a*/ 	.short	(.L_103 - .L_102)
.L_102:
        /*004c*/ 	.word	0x00000000
        /*0050*/ 	.short	0x0001
        /*0052*/ 	.short	0x0008
        /*0054*/ 	.byte	0x00, 0xf5, 0x21, 0x00


	//----- nvinfo : EIATTR_KPARAM_INFO
	.align		4
.L_103:
        /*0058*/ 	.byte	0x04, 0x17
        /*005a*/ 	.short	(.L_105 - .L_104)
.L_104:
        /*005c*/ 	.word	0x00000000
        /*0060*/ 	.short	0x0000
        /*0062*/ 	.short	0x0000
        /*0064*/ 	.byte	0x00, 0xf5, 0x21, 0x00


	//----- nvinfo : EIATTR_SPARSE_MMA_MASK
	.align		4
.L_105:
        /*0068*/ 	.byte	0x03, 0x50
        /*006a*/ 	.short	0x0000


	//----- nvinfo : EIATTR_MAXREG_COUNT
	.align		4
        /*006c*/ 	.byte	0x03, 0x1b
        /*006e*/ 	.short	0x00ff


	//----- nvinfo : EIATTR_NUM_BARRIERS
	.align		4
        /*0070*/ 	.byte	0x02, 0x4c
        /*0072*/ 	.byte	0x01
	.zero		1


	//----- nvinfo : EIATTR_MERCURY_ISA_VERSION
	.align		4
        /*0074*/ 	.byte	0x03, 0x5f
        /*0076*/ 	.short	0x0101


	//----- nvinfo : EIATTR_VRC_CTA_INIT_COUNT
	.align		4
        /*0078*/ 	.byte	0x02, 0x4a
	.zero		1
	.zero		1


	//----- nvinfo : EIATTR_EXIT_INSTR_OFFSETS
	.align		4
        /*007c*/ 	.byte	0x04, 0x1c
        /*007e*/ 	.short	(.L_107 - .L_106)


	//   ....[0]....
.L_106:
        /*0080*/ 	.word	0x000003e0


	//   ....[1]....
        /*0084*/ 	.word	0x00000450


	//----- nvinfo : EIATTR_CRS_STACK_SIZE
	.align		4
.L_107:
        /*0088*/ 	.byte	0x04, 0x1e
        /*008a*/ 	.short	(.L_109 - .L_108)
.L_108:
        /*008c*/ 	.word	0x00000000


	//----- nvinfo : EIATTR_CBANK_PARAM_SIZE
	.align		4
.L_109:
        /*0090*/ 	.byte	0x03, 0x19
        /*0092*/ 	.short	0x0028


	//----- nvinfo : EIATTR_PARAM_CBANK
	.align		4
        /*0094*/ 	.byte	0x04, 0x0a
        /*0096*/ 	.short	(.L_111 - .L_110)
	.align		4
.L_110:
        /*0098*/ 	.word	index@(.nv.constant0._Z25panel_pivot_reduce_kernelPK6__halfPKiiiiPi)
        /*009c*/ 	.short	0x0380
        /*009e*/ 	.short	0x0028


	//----- nvinfo : EIATTR_SW_WAR
	.align		4
.L_111:
        /*00a0*/ 	.byte	0x04, 0x36
        /*00a2*/ 	.short	(.L_113 - .L_112)
.L_112:
        /*00a4*/ 	.word	0x00000008
.L_113:


//--------------------- .nv.info._Z25panel_pivot_search_kernelPK6__halfiiiiPS_Pi --------------------------
	.section	.nv.info._Z25panel_pivot_search_kernelPK6__halfiiiiPS_Pi,"",@"SHT_CUDA_INFO"
	.sectionflags	@""
	.align	4


	//----- nvinfo : EIATTR_CUDA_API_VERSION
	.align		4
        /*0000*/ 	.byte	0x04, 0x37
        /*0002*/ 	.short	(.L_115 - .L_114)
.L_114:
        /*0004*/ 	.word	0x00000082


	//----- nvinfo : EIATTR_KPARAM_INFO
	.align		4
.L_115:
        /*0008*/ 	.byte	0x04, 0x17
        /*000a*/ 	.short	(.L_117 - .L_116)
.L_116:
        /*000c*/ 	.word	0x00000000
        /*0010*/ 	.short	0x0006
        /*0012*/ 	.short	0x0020
        /*0014*/ 	.byte	0x00, 0xf5, 0x21, 0x00


	//----- nvinfo : EIATTR_KPARAM_INFO
	.align		4
.L_117:
        /*0018*/ 	.byte	0x04, 0x17
        /*001a*/ 	.short	(.L_119 - .L_118)
.L_118:
        /*001c*/ 	.word	0x00000000
        /*0020*/ 	.short	0x0005
        /*0022*/ 	.short	0x0018
        /*0024*/ 	.byte	0x00, 0xf5, 0x21, 0x00


	//----- nvinfo : EIATTR_KPARAM_INFO
	.align		4
.L_119:
        /*0028*/ 	.byte	0x04, 0x17
        /*002a*/ 	.short	(.L_121 - .L_120)
.L_120:
        /*002c*/ 	.word	0x00000000
        /*0030*/ 	.short	0x0004
        /*0032*/ 	.short	0x0014
        /*0034*/ 	.byte	0x00, 0xf0, 0x11, 0x00


	//----- nvinfo : EIATTR_KPARAM_INFO
	.align		4
.L_121:
        /*0038*/ 	.byte	0x04, 0x17
        /*003a*/ 	.short	(.L_123 - .L_122)
.L_122:
        /*003c*/ 	.word	0x00000000
        /*0040*/ 	.short	0x0003
        /*0042*/ 	.short	0x0010
        /*0044*/ 	.byte	0x00, 0xf0, 0x11, 0x00


	//----- nvinfo : EIATTR_KPARAM_INFO
	.align		4
.L_123:
        /*0048*/ 	.byte	0x04, 0x17
        /*004a*/ 	.short	(.L_125 - .L_124)
.L_124:
        /*004c*/ 	.word	0x00000000
        /*0050*/ 	.short	0x0002
        /*0052*/ 	.short	0x000c
        /*0054*/ 	.byte	0x00, 0xf0, 0x11, 0x00


	//----- nvinfo : EIATTR_KPARAM_INFO
	.align		4
.L_125:
        /*0058*/ 	.byte	0x04, 0x17
        /*005a*/ 	.short	(.L_127 - .L_126)
.L_126:
        /*005c*/ 	.word	0x00000000
        /*0060*/ 	.short	0x0001
        /*0062*/ 	.short	0x0008
        /*0064*/ 	.byte	0x00, 0xf0, 0x11, 0x00


	//----- nvinfo : EIATTR_KPARAM_INFO
	.align		4
.L_127:
        /*0068*/ 	.byte	0x04, 0x17
        /*006a*/ 	.short	(.L_129 - .L_128)
.L_128:
        /*006c*/ 	.word	0x00000000
        /*0070*/ 	.short	0x0000
        /*0072*/ 	.short	0x0000
        /*0074*/ 	.byte	0x00, 0xf5, 0x21, 0x00


	//----- nvinfo : EIATTR_SPARSE_MMA_MASK
	.align		4
.L_129:
        /*0078*/ 	.byte	0x03, 0x50
        /*007a*/ 	.short	0x0000


	//----- nvinfo : EIATTR_MAXREG_COUNT
	.align		4
        /*007c*/ 	.byte	0x03, 0x1b
        /*007e*/ 	.short	0x00ff


	//----- nvinfo : EIATTR_NUM_BARRIERS
	.align		4
        /*0080*/ 	.byte	0x02, 0x4c
        /*0082*/ 	.byte	0x01
	.zero		1


	//----- nvinfo : EIATTR_MERCURY_ISA_VERSION
	.align		4
        /*0084*/ 	.byte	0x03, 0x5f
        /*0086*/ 	.short	0x0101


	//----- nvinfo : EIATTR_VRC_CTA_INIT_COUNT
	.align		4
        /*0088*/ 	.byte	0x02, 0x4a
	.zero		1
	.zero		1


	//----- nvinfo : EIATTR_EXIT_INSTR_OFFSETS
	.align		4
        /*008c*/ 	.byte	0x04, 0x1c
        /*008e*/ 	.short	(.L_131 - .L_130)


	//   ....[0]....
.L_130:
        /*0090*/ 	.word	0x00000050


	//   ....[1]....
        /*0094*/ 	.word	0x000009c0


	//   ....[2]....
        /*0098*/ 	.word	0x00000a80


	//----- nvinfo : EIATTR_CRS_STACK_SIZE
	.align		4
.L_131:
        /*009c*/ 	.byte	0x04, 0x1e
        /*009e*/ 	.short	(.L_133 - .L_132)
.L_132:
        /*00a0*/ 	.word	0x00000000


	//----- nvinfo : EIATTR_CBANK_PARAM_SIZE
	.align		4
.L_133:
        /*00a4*/ 	.byte	0x03, 0x19
        /*00a6*/ 	.short	0x0028


	//----- nvinfo : EIATTR_PARAM_CBANK
	.align		4
        /*00a8*/ 	.byte	0x04, 0x0a
        /*00aa*/ 	.short	(.L_135 - .L_134)
	.align		4
.L_134:
        /*00ac*/ 	.word	index@(.nv.constant0._Z25panel_pivot_search_kernelPK6__halfiiiiPS_Pi)
        /*00b0*/ 	.short	0x0380
        /*00b2*/ 	.short	0x0028


	//----- nvinfo : EIATTR_SW_WAR
	.align		4
.L_135:
        /*00b4*/ 	.byte	0x04, 0x36
        /*00b6*/ 	.short	(.L_137 - .L_136)
.L_136:
        /*00b8*/ 	.word	0x00000008
.L_137:


//--------------------- .nv.callgraph             --------------------------
	.section	.nv.callgraph,"",@"SHT_CUDA_CALLGRAPH"
	.align	4
	.sectionentsize	8
	.align		4
        /*0000*/ 	.word	0x00000000
	.align		4
        /*0004*/ 	.word	0xffffffff
	.align		4
        /*0008*/ 	.word	0x00000000
	.align		4
        /*000c*/ 	.word	0xfffffffe
	.align		4
        /*0010*/ 	.word	0x00000000
	.align		4
        /*0014*/ 	.word	0xfffffffd
	.align		4
        /*0018*/ 	.word	0x00000000
	.align		4
        /*001c*/ 	.word	0xfffffffc


//--------------------- .text._Z19panel_update_kernelP6__halfiiiii --------------------------
	.section	.text._Z19panel_update_kernelP6__halfiiiii,"ax",@progbits
	.align	128
        .global         _Z19panel_update_kernelP6__halfiiiii
        .type           _Z19panel_update_kernelP6__halfiiiii,@function
        .size           _Z19panel_update_kernelP6__halfiiiii,(.L_x_24 - _Z19panel_update_kernelP6__halfiiiii)
        .other          _Z19panel_update_kernelP6__halfiiiii,@"STO_CUDA_ENTRY STV_DEFAULT"
_Z19panel_update_kernelP6__halfiiiii:
.text._Z19panel_update_kernelP6__halfiiiii:
[----:B------:R-:W-:Y:S01]  /*0000*/  LDC R1, c[0x0][0x37c] ;  /* 0x0000df00ff017b82 */ /* 0x000fe20000000800 */
[----:B------:R-:W0:Y:S07]  /*0010*/  LDCU UR4, c[0x0][0x398] ;  /* 0x00007300ff0477ac */ /* 0x000e2e0008000800 */
[----:B------:R-:W1:Y:S01]  /*0020*/  LDC R7, c[0x0][0x388] ;  /* 0x0000e200ff077b82 */ /* 0x000e620000000800 */
[----:B------:R-:W0:Y:S02]  /*0030*/  LDCU.64 UR6, c[0x0][0x390] ;  /* 0x00007200ff0677ac */ /* 0x000e240008000a00 */
[----:B0-----:R-:W-:-:S02]  /*0040*/  UIADD3 UR4, UPT, UPT, UR4, UR6, URZ ;  /* 0x0000000604047290 */ /* 0x001fc4000fffe0ff */
[----:B------:R-:W-:-:S04]  /*0050*/  UIADD3 UR5, UPT, UPT, UR6, UR7, URZ ;  /* 0x0000000706057290 */ /* 0x000fc8000fffe0ff */
[----:B-1----:R-:W-:-:S13]  /*0060*/  ISETP.LE.AND P0, PT, R7, UR4, PT ;  /* 0x0000000407007c0c */ /* 0x002fda000bf03270 */
[----:B------:R-:W-:Y:S05]  /*0070*/  @P0 EXIT ;  /* 0x000000000000094d */ /* 0x000fea0003800000 */
[----:B------:R-:W0:Y:S01]  /*0080*/  S2R R5, SR_TID.X ;  /* 0x0000000000057919 */ /* 0x000e220000002100 */
[----:B------:R-:W1:Y:S01]  /*0090*/  LDC R2, c[0x0][0x364] ;  /* 0x0000d900ff027b82 */ /* 0x000e620000000800 */
[----:B------:R-:W-:Y:S01]  /*00a0*/  UIADD3 UR6, UPT, UPT, UR4, 0x1, URZ ;  /* 0x0000000104067890 */ /* 0x000fe2000fffe0ff */
[----:B------:R-:W1:Y:S06]  /*00b0*/  S2R R3, SR_TID.Y ;  /* 0x0000000000037919 */ /* 0x000e6c0000002200 */
[----:B------:R-:W0:Y:S08]  /*00c0*/  S2UR UR8, SR_CTAID.X ;  /* 0x00000000000879c3 */ /* 0x000e300000002500 */
[----:B------:R-:W0:Y:S08]  /*00d0*/  LDC R0, c[0x0][0x360] ;  /* 0x0000d800ff007b82 */ /* 0x000e300000000800 */
[----:B------:R-:W1:Y:S01]  /*00e0*/  S2UR UR7, SR_CTAID.Y ;  /* 0x00000000000779c3 */ /* 0x000e620000002600 */
[----:B0-----:R-:W-:-:S04]  /*00f0*/  IMAD R0, R0, UR8, R5 ;  /* 0x0000000800007c24 */ /* 0x001fc8000f8e0205 */
[----:B------:R-:W-:Y:S02]  /*0100*/  VIADD R5, R0, UR6 ;  /* 0x0000000600057c36 */ /* 0x000fe40008000000 */
[----:B-1----:R-:W-:-:S03]  /*0110*/  IMAD R2, R2, UR7, R3 ;  /* 0x0000000702027c24 */ /* 0x002fc6000f8e0203 */
[----:B------:R-:W-:Y:S01]  /*0120*/  ISETP.GE.AND P0, PT, R5, UR5, PT ;  /* 0x0000000505007c0c */ /* 0x000fe2000bf06270 */
[----:B------:R-:W-:-:S05]  /*0130*/  VIADD R2, R2, UR6 ;  /* 0x0000000602027c36 */ /* 0x000fca0008000000 */
[----:B------:R-:W-:-:S13]  /*0140*/  ISETP.GE.OR P0, PT, R2, R7, P0 ;  /* 0x000000070200720c */ /* 0x000fda0000706670 */
[----:B------:R-:W-:Y:S05]  /*0150*/  @P0 EXIT ;  /* 0x000000000000094d */ /* 0x000fea0003800000 */
[----:B------:R-:W0:Y:S01]  /*0160*/  LDC R0, c[0x0][0x38c] ;  /* 0x0000e300ff007b82 */ /* 0x000e220000000800 */
[----:B------:R-:W1:Y:S01]  /*0170*/  LDCU.64 UR8, c[0x0][0x380] ;  /* 0x00007000ff0877ac */ /* 0x000e620008000a00 */
[----:B------:R-:W-:Y:S01]  /*0180*/  SHF.R.S32.HI R3, RZ, 0x1f, R2 ;  /* 0x0000001fff037819 */ /* 0x000fe20000011402 */
[----:B------:R-:W-:Y:S01]  /*0190*/  USHF.R.S32.HI UR5, URZ, 0x1f, UR4 ;  /* 0x0000001fff057899 */ /* 0x000fe20008011404 */
[----:B------:R-:W2:Y:S05]  /*01a0*/  LDCU.64 UR6, c[0x0][0x358] ;  /* 0x00006b00ff0677ac */ /* 0x000eaa0008000a00 */
[----:B0-----:R-:W-:-:S04]  /*01b0*/  IMAD.WIDE R12, R5, R0, UR4 ;  /* 0x00000004050c7e25 */ /* 0x001fc8000f8e0200 */
[----:B------:R-:W-:Y:S01]  /*01c0*/  IMAD.WIDE R10, R0, UR4, R2 ;  /* 0x00000004000a7c25 */ /* 0x000fe2000f8e0202 */
[----:B-1----:R-:W-:-:S03]  /*01d0*/  LEA R8, P1, R12, UR8, 0x1 ;  /* 0x000000080c087c11 */ /* 0x002fc6000f8208ff */
[----:B------:R-:W-:Y:S01]  /*01e0*/  IMAD.WIDE R2, R5, R0, R2 ;  /* 0x0000000005027225 */ /* 0x000fe200078e0202 */
[----:B------:R-:W-:Y:S02]  /*01f0*/  LEA R6, P0, R10, UR8, 0x1 ;  /* 0x000000080a067c11 */ /* 0x000fe4000f8008ff */
[----:B------:R-:W-:Y:S02]  /*0200*/  LEA.HI.X R9, R12, UR9, R13, 0x1, P1 ;  /* 0x000000090c097c11 */ /* 0x000fe400088f0c0d */
[----:B------:R-:W-:Y:S02]  /*0210*/  LEA R4, P2, R2, UR8, 0x1 ;  /* 0x0000000802047c11 */ /* 0x000fe4000f8408ff */
[----:B------:R-:W-:Y:S02]  /*0220*/  LEA.HI.X R7, R10, UR9, R11, 0x1, P0 ;  /* 0x000000090a077c11 */ /* 0x000fe400080f0c0b */
[----:B------:R-:W-:Y:S01]  /*0230*/  LEA.HI.X R5, R2, UR9, R3, 0x1, P2 ;  /* 0x0000000902057c11 */ /* 0x000fe200090f0c03 */
[----:B--2---:R-:W2:Y:S04]  /*0240*/  LDG.E.U16 R9, desc[UR6][R8.64] ;  /* 0x0000000608097981 */ /* 0x004ea8000c1e1500 */
[----:B------:R-:W2:Y:S04]  /*0250*/  LDG.E.U16 R6, desc[UR6][R6.64] ;  /* 0x0000000606067981 */ /* 0x000ea8000c1e1500 */
[----:B------:R-:W2:Y:S02]  /*0260*/  LDG.E.U16 R0, desc[UR6][R4.64] ;  /* 0x0000000604007981 */ /* 0x000ea4000c1e1500 */
[----:B--2---:R-:W-:-:S05]  /*0270*/  HFMA2 R0, -R6.H0_H0, R9.H0_H0, R0.H0_H0 ;  /* 0x2000000906007231 */ /* 0x004fca0000040900 */
[----:B------:R-:W-:Y:S01]  /*0280*/  STG.E.U16 desc[UR6][R4.64], R0 ;  /* 0x0000000004007986 */ /* 0x000fe2000c101506 */
[----:B------:R-:W-:Y:S05]  /*0290*/  EXIT ;  /* 0x000000000000794d */ /* 0x000fea0003800000 */
.L_x_0:
[----:B------:R-:W-:-:S00]  /*02a0*/  BRA `(.L_x_0) ;  /* 0xfffffffc00fc7947 */ /* 0x000fc0000383ffff */
[----:B------:R-:W-:-:S00]  /*02b0*/  NOP ;  /* 0x0000000000007918 */ /* 0x000fc00000000000 */
        /* <DEDUP_REMOVED lines=12> */
.L_x_24:


//--------------------- .text._Z25panel_column_scale_kernelP6__halfiiiiPKi --------------------------
	.section	.text._Z25panel_column_scale_kernelP6__halfiiiiPKi,"ax",@progbits
	.align	128
        .global         _Z25panel_column_scale_kernelP6__halfiiiiPKi
        .type           _Z25panel_column_scale_kernelP6__halfiiiiPKi,@function
        .size           _Z25panel_column_scale_kernelP6__halfiiiiPKi,(.L_x_25 - _Z25panel_column_scale_kernelP6__halfiiiiPKi)
        .other          _Z25panel_column_scale_kernelP6__halfiiiiPKi,@"STO_CUDA_ENTRY STV_DEFAULT"
_Z25panel_column_scale_kernelP6__halfiiiiPKi:
.text._Z25panel_column_scale_kernelP6__halfiiiiPKi:
[----:B------:R-:W-:Y:S08]  /*0000*/  LDC R1, c[0x0][0x37c] ;  /* 0x0000df00ff017b82 */ /* 0x000ff00000000800 */
[----:B------:R-:W0:Y:S01]  /*0010*/  LDC.64 R2, c[0x0][0x390] ;  /* 0x0000e400ff027b82 */ /* 0x000e220000000a00 */
[----:B------:R-:W1:Y:S01]  /*0020*/  LDCU UR7, c[0x0][0x388] ;  /* 0x00007100ff0777ac */ /* 0x000e620008000800 */
[----:B0-----:R-:W-:-:S05]  /*0030*/  IMAD.IADD R2, R3, 0x1, R2 ;  /* 0x0000000103027824 */ /* 0x001fca00078e0202 */
[----:B-1----:R-:W-:-:S13]  /*0040*/  ISETP.GE.AND P0, PT, R2, UR7, PT ;  /* 0x0000000702007c0c */ /* 0x002fda000bf06270 */
[----:B------:R-:W-:Y:S05]  /*0050*/  @P0 EXIT ;  /* 0x000000000000094d */ /* 0x000fea0003800000 */
[----:B------:R-:W0:Y:S01]  /*0060*/  LDC.64 R8, c[0x0][0x380] ;  /* 0x0000e000ff087b82 */ /* 0x000e220000000a00 */
[----:B------:R-:W1:Y:S01]  /*0070*/  LDCU UR8, c[0x0][0x38c] ;  /* 0x00007180ff0877ac */ /* 0x000e620008000800 */
[--C-:B------:R-:W-:Y:S01]  /*0080*/  SHF.R.S32.HI R3, RZ, 0x1f, R2.reuse ;  /* 0x0000001fff037819 */ /* 0x100fe20000011402 */
[----:B------:R-:W2:Y:S02]  /*0090*/  LDCU.64 UR4, c[0x0][0x358] ;  /* 0x00006b00ff0477ac */ /* 0x000ea40008000a00 */
[----:B-1----:R-:W-:-:S03]  /*00a0*/  IMAD.WIDE R4, R2, UR8, R2 ;  /* 0x0000000802047c25 */ /* 0x002fc6000f8e0202 */
[----:B0-----:R-:W-:-:S04]  /*00b0*/  LEA R6, P0, R4, R8, 0x1 ;  /* 0x0000000804067211 */ /* 0x001fc800078008ff */
[----:B------:R-:W-:-:S05]  /*00c0*/  LEA.HI.X R7, R4, R9, R5, 0x1, P0 ;  /* 0x0000000904077211 */ /* 0x000fca00000f0c05 */
[----:B--2---:R-:W2:Y:S02]  /*00d0*/  LDG.E.U16 R6, desc[UR4][R6.64] ;  /* 0x0000000406067981 */ /* 0x004ea4000c1e1500 */
[----:B--2---:R-:W-:-:S13]  /*00e0*/  HSETP2.NEU.AND P0, PT, R6.H0_H0, RZ.H0_H0, PT ;  /* 0x200000ff06007234 */ /* 0x004fda0003f0d800 */
[----:B------:R-:W-:Y:S05]  /*00f0*/  @!P0 EXIT ;  /* 0x000000000000894d */ /* 0x000fea0003800000 */
[----:B------:R-:W0:Y:S01]  /*0100*/  S2R R0, SR_TID.X ;  /* 0x0000000000007919 */ /* 0x000e220000002100 */
[----:B------:R-:W0:Y:S08]  /*0110*/  S2UR UR6, SR_CTAID.X ;  /* 0x00000000000679c3 */ /* 0x000e300000002500 */
[----:B------:R-:W0:Y:S02]  /*0120*/  LDC R5, c[0x0][0x360] ;  /* 0x0000d800ff057b82 */ /* 0x000e240000000800 */
[----:B0-----:R-:W-:-:S05]  /*0130*/  IMAD R5, R5, UR6, R0 ;  /* 0x0000000605057c24 */ /* 0x001fca000f8e0200 */
[----:B------:R-:W-:-:S04]  /*0140*/  IADD3 R4, PT, PT, R5, 0x1, R2 ;  /* 0x0000000105047810 */ /* 0x000fc80007ffe002 */
[----:B------:R-:W-:-:S13]  /*0150*/  ISETP.GE.AND P0, PT, R4, UR7, PT ;  /* 0x0000000704007c0c */ /* 0x000fda000bf06270 */
[----:B------:R-:W-:Y:S05]  /*0160*/  @P0 EXIT ;  /* 0x000000000000094d */ /* 0x000fea0003800000 */
[----:B------:R-:W-:-:S03]  /*0170*/  SHF.R.S32.HI R5, RZ, 0x1f, R4 ;  /* 0x0000001fff057819 */ /* 0x000fc60000011404 */
[----:B------:R-:W-:-:S03]  /*0180*/  IMAD.WIDE R2, R2, UR8, R4 ;  /* 0x0000000802027c25 */ /* 0x000fc6000f8e0204 */
[----:B------:R-:W-:-:S04]  /*0190*/  LEA R4, P0, R2, R8, 0x1 ;  /* 0x0000000802047211 */ /* 0x000fc800078008ff */
[----:B------:R-:W-:-:S05]  /*01a0*/  LEA.HI.X R5, R2, R9, R3, 0x1, P0 ;  /* 0x0000000902057211 */ /* 0x000fca00000f0c03 */
[----:B------:R-:W2:Y:S01]  /*01b0*/  LDG.E.U16 R0, desc[UR4][R4.64] ;  /* 0x0000000404007981 */ /* 0x000ea2000c1e1500 */
[----:B------:R-:W-:-:S04]  /*01c0*/  HADD2.F32 R3, -RZ, R6.H0_H0 ;  /* 0x20000006ff037230 */ /* 0x000fc80000004100 */
[----:B------:R-:W0:Y:S01]  /*01d0*/  MUFU.RCP R7, R3 ;  /* 0x0000000300077308 */ /* 0x000e220000001000 */
[----:B--2---:R-:W-:-:S05]  /*01e0*/  HADD2.F32 R0, -RZ, R0.H0_H0 ;  /* 0x20000000ff007230 */ /* 0x004fca0000004100 */
[----:B0-----:R-:W-:-:S05]  /*01f0*/  FMUL R2, R0, R7 ;  /* 0x0000000700027220 */ /* 0x001fca0000400000 */
[----:B------:R-:W-:-:S05]  /*0200*/  F2FP.F16.F32.PACK_AB R6, RZ, R2 ;  /* 0x00000002ff06723e */ /* 0x000fca00000000ff */
[C---:B------:R-:W-:Y:S02]  /*0210*/  HSETP2.GEU.AND P1, PT, |R6|.reuse.H0_H0, 8.523464202880859375e-06, 8.523464202880859375e-06, PT ;  /* 0x008f008f06007434 */ /* 0x040fe40003f2ea00 */
[----:B------:R-:W-:-:S05]  /*0220*/  HSETP2.GT.AND P0, PT, |R6|.H0_H0, RZ.H0_H0, PT ;  /* 0x200000ff06007234 */ /* 0x000fca0003f04a00 */
[----:B------:R-:W-:-:S13]  /*0230*/  PLOP3.LUT P0, PT, P1, P0, PT, 0xf2, 0x2f ;  /* 0x00000000002f781c */ /* 0x000fda0000f01e72 */
[----:B------:R-:W-:-:S04]  /*0240*/  @!P0 FFMA R0, -R3, R2, R0 ;  /* 0x0000000203008223 */ /* 0x000fc80000000100 */
[----:B------:R-:W-:-:S05]  /*0250*/  @!P0 FFMA R0, R7, R0, R2 ;  /* 0x0000000007008223 */ /* 0x000fca0000000002 */
[----:B------:R-:W-:-:S05]  /*0260*/  @!P0 F2FP.F16.F32.PACK_AB R6, RZ, R0 ;  /* 0x00000000ff06823e */ /* 0x000fca00000000ff */
[----:B------:R-:W-:Y:S01]  /*0270*/  STG.E.U16 desc[UR4][R4.64], R6 ;  /* 0x0000000604007986 */ /* 0x000fe2000c101504 */
[----:B------:R-:W-:Y:S05]  /*0280*/  EXIT ;  /* 0x000000000000794d */ /* 0x000fea0003800000 */
.L_x_1:
        /* <DEDUP_REMOVED lines=15> */
.L_x_25:


//--------------------- .text._Z21panel_row_swap_kernelP6__halfiiiiiPKi --------------------------
	.section	.text._Z21panel_row_swap_kernelP6__halfiiiiiPKi,"ax",@progbits
	.align	128
        .global         _Z21panel_row_swap_kernelP6__halfiiiiiPKi
        .type           _Z21panel_row_swap_kernelP6__halfiiiiiPKi,@function
        .size           _Z21panel_row_swap_kernelP6__halfiiiiiPKi,(.L_x_26 - _Z21panel_row_swap_kernelP6__halfiiiiiPKi)
        .other          _Z21panel_row_swap_kernelP6__halfiiiiiPKi,@"STO_CUDA_ENTRY STV_DEFAULT"
_Z21panel_row_swap_kernelP6__halfiiiiiPKi:
.text._Z21panel_row_swap_kernelP6__halfiiiiiPKi:
[----:B------:R-:W-:Y:S08]  /*0000*/  LDC R1, c[0x0][0x37c] ;  /* 0x0000df00ff017b82 */ /* 0x000ff00000000800 */
[----:B------:R-:W0:Y:S01]  /*0010*/  LDC R5, c[0x0][0x398] ;  /* 0x0000e600ff057b82 */ /* 0x000e220000000800 */
[----:B------:R-:W0:Y:S01]  /*0020*/  LDCU UR8, c[0x0][0x390] ;  /* 0x00007200ff0877ac */ /* 0x000e220008000800 */
[----:B------:R-:W1:Y:S01]  /*0030*/  LDCU UR4, c[0x0][0x388] ;  /* 0x00007100ff0477ac */ /* 0x000e620008000800 */
[----:B0-----:R-:W-:-:S05]  /*0040*/  VIADD R4, R5, UR8 ;  /* 0x0000000805047c36 */ /* 0x001fca0008000000 */
[----:B-1----:R-:W-:-:S13]  /*0050*/  ISETP.GE.AND P0, PT, R4, UR4, PT ;  /* 0x0000000404007c0c */ /* 0x002fda000bf06270 */
[----:B------:R-:W-:Y:S05]  /*0060*/  @P0 EXIT ;  /* 0x000000000000094d */ /* 0x000fea0003800000 */
[----:B------:R-:W0:Y:S01]  /*0070*/  LDC.64 R2, c[0x0][0x3a0] ;  /* 0x0000e800ff027b82 */ /* 0x000e220000000a00 */
[----:B------:R-:W1:Y:S01]  /*0080*/  LDCU.64 UR6, c[0x0][0x358] ;  /* 0x00006b00ff0677ac */ /* 0x000e620008000a00 */
[----:B0-----:R-:W-:-:S06]  /*0090*/  IMAD.WIDE R2, R5, 0x4, R2 ;  /* 0x0000000405027825 */ /* 0x001fcc00078e0202 */
[----:B-1----:R-:W2:Y:S02]  /*00a0*/  LDG.E.CONSTANT R3, desc[UR6][R2.64] ;  /* 0x0000000602037981 */ /* 0x002ea4000c1e9900 */
[----:B--2---:R-:W-:-:S13]  /*00b0*/  ISETP.NE.AND P0, PT, R3, RZ, PT ;  /* 0x000000ff0300720c */ /* 0x004fda0003f05270 */
[----:B------:R-:W-:Y:S05]  /*00c0*/  @!P0 EXIT ;  /* 0x000000000000894d */ /* 0x000fea0003800000 */
[----:B------:R-:W0:Y:S01]  /*00d0*/  S2R R7, SR_TID.X ;  /* 0x0000000000077919 */ /* 0x000e220000002100 */
[----:B------:R-:W0:Y:S01]  /*00e0*/  S2UR UR5, SR_CTAID.X ;  /* 0x00000000000579c3 */ /* 0x000e220000002500 */
[----:B------:R-:W1:Y:S07]  /*00f0*/  LDCU UR4, c[0x0][0x394] ;  /* 0x00007280ff0477ac */ /* 0x000e6e0008000800 */
[----:B------:R-:W0:Y:S01]  /*0100*/  LDC R0, c[0x0][0x360] ;  /* 0x0000d800ff007b82 */ /* 0x000e220000000800 */
[----:B-1----:R-:W-:Y:S01]  /*0110*/  UIADD3 UR4, UPT, UPT, UR8, UR4, URZ ;  /* 0x0000000408047290 */ /* 0x002fe2000fffe0ff */
[----:B0-----:R-:W-:-:S04]  /*0120*/  IMAD R0, R0, UR5, R7 ;  /* 0x0000000500007c24 */ /* 0x001fc8000f8e0207 */
[----:B------:R-:W-:-:S05]  /*0130*/  VIADD R7, R0, UR8 ;  /* 0x0000000800077c36 */ /* 0x000fca0008000000 */
[----:B------:R-:W-:-:S13]  /*0140*/  ISETP.GE.AND P0, PT, R7, UR4, PT ;  /* 0x0000000407007c0c */ /* 0x000fda000bf06270 */
[----:B------:R-:W-:Y:S05]  /*0150*/  @P0 EXIT ;  /* 0x000000000000094d */ /* 0x000fea0003800000 */
[----:B------:R-:W0:Y:S01]  /*0160*/  LDCU UR4, c[0x0][0x38c] ;  /* 0x00007180ff0477ac */ /* 0x000e220008000800 */
[----:B------:R-:W-:Y:S01]  /*0170*/  IMAD.IADD R2, R4, 0x1, R3 ;  /* 0x0000000104027824 */ /* 0x000fe200078e0203 */
[----:B------:R-:W-:Y:S01]  /*0180*/  SHF.R.S32.HI R5, RZ, 0x1f, R4 ;  /* 0x0000001fff057819 */ /* 0x000fe20000011404 */
[----:B------:R-:W1:Y:S03]  /*0190*/  LDCU.64 UR8, c[0x0][0x380] ;  /* 0x00007000ff0877ac */ /* 0x000e660008000a00 */
[----:B------:R-:W-:Y:S01]  /*01a0*/  SHF.R.S32.HI R3, RZ, 0x1f, R2 ;  /* 0x0000001fff037819 */ /* 0x000fe20000011402 */
[----:B0-----:R-:W-:-:S04]  /*01b0*/  IMAD.WIDE R4, R7, UR4, R4 ;  /* 0x0000000407047c25 */ /* 0x001fc8000f8e0204 */
[----:B------:R-:W-:Y:S01]  /*01c0*/  IMAD.WIDE R6, R7, UR4, R2 ;  /* 0x0000000407067c25 */ /* 0x000fe2000f8e0202 */
[----:B-1----:R-:W-:Y:S02]  /*01d0*/  LEA R2, P0, R4, UR8, 0x1 ;  /* 0x0000000804027c11 */ /* 0x002fe4000f8008ff */
[----:B------:R-:W-:Y:S02]  /*01e0*/  LEA R8, P1, R6, UR8, 0x1 ;  /* 0x0000000806087c11 */ /* 0x000fe4000f8208ff */
[----:B------:R-:W-:Y:S02]  /*01f0*/  LEA.HI.X R3, R4, UR9, R5, 0x1, P0 ;  /* 0x0000000904037c11 */ /* 0x000fe400080f0c05 */
[----:B------:R-:W-:-:S03]  /*0200*/  LEA.HI.X R9, R6, UR9, R7, 0x1, P1 ;  /* 0x0000000906097c11 */ /* 0x000fc600088f0c07 */
[----:B------:R-:W2:Y:S04]  /*0210*/  LDG.E.U16 R5, desc[UR6][R2.64] ;  /* 0x0000000602057981 */ /* 0x000ea8000c1e1500 */
[----:B------:R-:W3:Y:S04]  /*0220*/  LDG.E.U16 R7, desc[UR6][R8.64] ;  /* 0x0000000608077981 */ /* 0x000ee8000c1e1500 */
[----:B---3--:R-:W-:Y:S04]  /*0230*/  STG.E.U16 desc[UR6][R2.64], R7 ;  /* 0x0000000702007986 */ /* 0x008fe8000c101506 */
[----:B--2---:R-:W-:Y:S01]  /*0240*/  STG.E.U16 desc[UR6][R8.64], R5 ;  /* 0x0000000508007986 */ /* 0x004fe2000c101506 */
[----:B------:R-:W-:Y:S05]  /*0250*/  EXIT ;  /* 0x000000000000794d */ /* 0x000fea0003800000 */
.L_x_2:
        /* <DEDUP_REMOVED lines=10> */
.L_x_26:


//--------------------- .text._Z25panel_pivot_reduce_kernelPK6__halfPKiiiiPi --------------------------
	.section	.text._Z25panel_pivot_reduce_kernelPK6__halfPKiiiiPi,"ax",@progbits
	.align	128
        .global         _Z25panel_pivot_reduce_kernelPK6__halfPKiiiiPi
        .type           _Z25panel_pivot_reduce_kernelPK6__halfPKiiiiPi,@function
        .size           _Z25panel_pivot_reduce_kernelPK6__halfPKiiiiPi,(.L_x_27 - _Z25panel_pivot_reduce_kernelPK6__halfPKiiiiPi)
        .other          _Z25panel_pivot_reduce_kernelPK6__halfPKiiiiPi,@"STO_CUDA_ENTRY STV_DEFAULT"
_Z25panel_pivot_reduce_kernelPK6__halfPKiiiiPi:
.text._Z25panel_pivot_reduce_kernelPK6__halfPKiiiiPi:
[----:B------:R-:W-:Y:S01]  /*0000*/  LDC R1, c[0x0][0x37c] ;  /* 0x0000df00ff017b82 */ /* 0x000fe20000000800 */
[----:B------:R-:W0:Y:S01]  /*0010*/  S2R R12, SR_TID.X ;  /* 0x00000000000c7919 */ /* 0x000e220000002100 */
[----:B------:R-:W1:Y:S01]  /*0020*/  LDCU.64 UR6, c[0x0][0x390] ;  /* 0x00007200ff0677ac */ /* 0x000e620008000a00 */
[----:B------:R-:W-:Y:S01]  /*0030*/  BSSY.RECONVERGENT B0, `(.L_x_3) ;  /* 0x000001a000007945 */ /* 0x000fe20003800200 */
[----:B------:R-:W-:Y:S01]  /*0040*/  PRMT R0, RZ, 0x7610, R0 ;  /* 0x00007610ff007816 */ /* 0x000fe20000000000 */
[----:B------:R-:W1:Y:S01]  /*0050*/  LDCU UR4, c[0x0][0x398] ;  /* 0x00007300ff0477ac */ /* 0x000e620008000800 */
[----:B------:R-:W2:Y:S01]  /*0060*/  LDCU.64 UR10, c[0x0][0x358] ;  /* 0x00006b00ff0a77ac */ /* 0x000ea20008000a00 */
[----:B------:R-:W3:Y:S01]  /*0070*/  LDCU UR5, c[0x0][0x390] ;  /* 0x00007200ff0577ac */ /* 0x000ee20008000800 */
[----:B-1----:R-:W-:-:S06]  /*0080*/  UIADD3 UR4, UPT, UPT, UR4, UR7, URZ ;  /* 0x0000000704047290 */ /* 0x002fcc000fffe0ff */
[----:B------:R-:W-:Y:S01]  /*0090*/  IMAD.U32 R10, RZ, RZ, UR4 ;  /* 0x00000004ff0a7e24 */ /* 0x000fe2000f8e00ff */
[----:B0-----:R-:W-:-:S13]  /*00a0*/  ISETP.GE.AND P0, PT, R12, UR6, PT ;  /* 0x000000060c007c0c */ /* 0x001fda000bf06270 */
[----:B--23--:R-:W-:Y:S05]  /*00b0*/  @P0 BRA `(.L_x_4) ;  /* 0x0000000000440947 */ /* 0x00cfea0003800000 */
[----:B------:R-:W0:Y:S01]  /*00c0*/  LDC R14, c[0x0][0x360] ;  /* 0x0000d800ff0e7b82 */ /* 0x000e220000000800 */
[----:B------:R-:W-:Y:S02]  /*00d0*/  IMAD.MOV.U32 R11, RZ, RZ, R12 ;  /* 0x000000ffff0b7224 */ /* 0x000fe400078e000c */
[----:B------:R-:W-:-:S05]  /*00e0*/  IMAD.U32 R10, RZ, RZ, UR4 ;  /* 0x00000004ff0a7e24 */ /* 0x000fca000f8e00ff */
[----:B------:R-:W1:Y:S08]  /*00f0*/  LDC.64 R4, c[0x0][0x380] ;  /* 0x0000e000ff047b82 */ /* 0x000e700000000a00 */
[----:B------:R-:W2:Y:S02]  /*0100*/  LDC.64 R6, c[0x0][0x388] ;  /* 0x0000e200ff067b82 */ /* 0x000ea40000000a00 */
.L_x_7:
[----:B-1----:R-:W-:-:S06]  /*0110*/  IMAD.WIDE R2, R11, 0x2, R4 ;  /* 0x000000020b027825 */ /* 0x002fcc00078e0204 */
[----:B------:R-:W3:Y:S01]  /*0120*/  LDG.E.U16.CONSTANT R3, desc[UR10][R2.64] ;  /* 0x0000000a02037981 */ /* 0x000ee2000c1e9500 */
[----:B0-2---:R-:W-:Y:S01]  /*0130*/  IMAD.WIDE R8, R11, 0x4, R6 ;  /* 0x000000040b087825 */ /* 0x005fe200078e0206 */
[----:B------:R-:W-:Y:S03]  /*0140*/  BSSY.RECONVERGENT B1, `(.L_x_5) ;  /* 0x0000007000017945 */ /* 0x000fe60003800200 */
[----:B0-----:R-:W-:-:S05]  /*0150*/  IMAD.IADD R11, R14, 0x1, R11 ;  /* 0x000000010e0b7824 */ /* 0x001fca00078e020b */
[----:B------:R-:W-:Y:S02]  /*0160*/  ISETP.GE.AND P1, PT, R11, UR5, PT ;  /* 0x000000050b007c0c */ /* 0x000fe4000bf26270 */
[----:B---3--:R-:W-:-:S13]  /*0170*/  HSETP2.GT.AND P0, PT, R3.H0_H0, R0.H0_H0, PT ;  /* 0x2000000003007234 */ /* 0x008fda0003f04800 */
[----:B-----5:R-:W-:Y:S05]  /*0180*/  @!P0 BRA `(.L_x_6) ;  /* 0x0000000000088947 */ /* 0x020fea0003800000 */
[----:B------:R0:W5:Y:S01]  /*0190*/  LDG.E.CONSTANT R10, desc[UR10][R8.64] ;  /* 0x0000000a080a7981 */ /* 0x000162000c1e9900 */
[----:B------:R-:W-:-:S07]  /*01a0*/  PRMT R0, R3, 0x7610, R0 ;  /* 0x0000761003007816 */ /* 0x000fce0000000000 */
.L_x_6:
[----:B------:R-:W-:Y:S05]  /*01b0*/  BSYNC.RECONVERGENT B1 ;  /* 0x0000000000017941 */ /* 0x000fea0003800200 */
.L_x_5:
[----:B------:R-:W-:Y:S05]  /*01c0*/  @!P1 BRA `(.L_x_7) ;  /* 0xfffffffc00d09947 */ /* 0x000fea000383ffff */
.L_x_4:
[----:B------:R-:W-:Y:S05]  /*01d0*/  BSYNC.RECONVERGENT B0 ;  /* 0x0000000000007941 */ /* 0x000fea0003800200 */
.L_x_3:
[----:B------:R-:W1:Y:S01]  /*01e0*/  S2UR UR6, SR_CgaCtaId ;  /* 0x00000000000679c3 */ /* 0x000e620000008800 */
[----:B------:R-:W2:Y:S01]  /*01f0*/  LDCU UR7, c[0x0][0x360] ;  /* 0x00006c00ff0777ac */ /* 0x000ea20008000800 */
[----:B------:R-:W-:Y:S01]  /*0200*/  UMOV UR5, 0x400 ;  /* 0x0000040000057882 */ /* 0x000fe20000000000 */
[----:B--2---:R-:W-:Y:S02]  /*0210*/  UISETP.GE.U32.AND UP0, UPT, UR7, 0x2, UPT ;  /* 0x000000020700788c */ /* 0x004fe4000bf06070 */
[----:B-1----:R-:W-:-:S04]  /*0220*/  ULEA UR5, UR6, UR5, 0x18 ;  /* 0x0000000506057291 */ /* 0x002fc8000f8ec0ff */
[----:B------:R-:W-:Y:S02]  /*0230*/  ULEA UR8, UR7, UR5, 0x1 ;  /* 0x0000000507087291 */ /* 0x000fe4000f8e08ff */
[----:B------:R-:W-:-:S04]  /*0240*/  LEA R3, R12, UR5, 0x1 ;  /* 0x000000050c037c11 */ /* 0x000fc8000f8e08ff */
[----:B------:R-:W-:Y:S01]  /*0250*/  LEA R5, R12, UR8, 0x2 ;  /* 0x000000080c057c11 */ /* 0x000fe2000f8e10ff */
[----:B------:R1:W-:Y:S04]  /*0260*/  STS.U16 [R3], R0 ;  /* 0x0000000003007388 */ /* 0x0003e80000000400 */
[----:B-----5:R1:W-:Y:S01]  /*0270*/  STS [R5], R10 ;  /* 0x0000000a05007388 */ /* 0x0203e20000000800 */
[----:B------:R-:W-:Y:S06]  /*0280*/  BAR.SYNC.DEFER_BLOCKING 0x0 ;  /* 0x0000000000007b1d */ /* 0x000fec0000010000 */
[----:B------:R-:W-:Y:S05]  /*0290*/  BRA.U !UP0, `(.L_x_8) ;  /* 0x00000001084c7547 */ /* 0x000fea000b800000 */
[----:B------:R-:W-:-:S05]  /*02a0*/  UMOV UR5, UR7 ;  /* 0x0000000700057c82 */ /* 0x000fca0008000000 */
.L_x_11:
[----:B------:R-:W-:Y:S01]  /*02b0*/  UMOV UR6, UR5 ;  /* 0x0000000500067c82 */ /* 0x000fe20008000000 */
[----:B------:R-:W-:Y:S01]  /*02c0*/  USHF.R.U32.HI UR5, URZ, 0x1, UR5 ;  /* 0x00000001ff057899 */ /* 0x000fe20008011605 */
[----:B------:R-:W-:Y:S05]  /*02d0*/  BSSY.RECONVERGENT B0, `(.L_x_9) ;  /* 0x000000c000007945 */ /* 0x000fea0003800200 */
[----:B------:R-:W-:-:S13]  /*02e0*/  ISETP.GE.U32.AND P0, PT, R12, UR5, PT ;  /* 0x000000050c007c0c */ /* 0x000fda000bf06070 */
[----:B--2---:R-:W-:Y:S05]  /*02f0*/  @P0 BRA `(.L_x_10) ;  /* 0x0000000000240947 */ /* 0x004fea0003800000 */
[----:B------:R-:W-:Y:S01]  /*0300*/  ULOP3.LUT UR7, UR6, 0x7fe, URZ, 0xc0, !UPT ;  /* 0x000007fe06077892 */ /* 0x000fe2000f8ec0ff */
[----:B-1----:R-:W-:Y:S08]  /*0310*/  LDS.U16 R0, [R3] ;  /* 0x0000000003007984 */ /* 0x002ff00000000400 */
[----:B------:R-:W1:Y:S02]  /*0320*/  LDS.U16 R2, [R3+UR7] ;  /* 0x0000000703027984 */ /* 0x000e640008000400 */
[----:B-1----:R-:W-:Y:S01]  /*0330*/  HSETP2.GT.AND P0, PT, R2.H0_H0, R0.H0_H0, PT ;  /* 0x2000000002007234 */ /* 0x002fe20003f04800 */
[----:B------:R-:W-:-:S12]  /*0340*/  IMAD.U32 R0, RZ, RZ, UR5 ;  /* 0x00000005ff007e24 */ /* 0x000fd8000f8e00ff */
[----:B------:R-:W-:Y:S01]  /*0350*/  @P0 IMAD R0, R0, 0x4, R5 ;  /* 0x0000000400000824 */ /* 0x000fe200078e0205 */
[----:B------:R-:W-:Y:S05]  /*0360*/  @P0 STS.U16 [R3], R2 ;  /* 0x0000000203000388 */ /* 0x000fea0000000400 */
[----:B------:R-:W1:Y:S04]  /*0370*/  @P0 LDS R0, [R0] ;  /* 0x0000000000000984 */ /* 0x000e680000000800 */
[----:B-1----:R2:W-:Y:S02]  /*0380*/  @P0 STS [R5], R0 ;  /* 0x0000000005000388 */ /* 0x0025e40000000800 */
.L_x_10:
[----:B------:R-:W-:Y:S05]  /*0390*/  BSYNC.RECONVERGENT B0 ;  /* 0x0000000000007941 */ /* 0x000fea0003800200 */
.L_x_9:
[----:B------:R-:W-:Y:S01]  /*03a0*/  BAR.SYNC.DEFER_BLOCKING 0x0 ;  /* 0x0000000000007b1d */ /* 0x000fe20000010000 */
[----:B------:R-:W-:-:S09]  /*03b0*/  UISETP.GT.U32.AND UP0, UPT, UR6, 0x3, UPT ;  /* 0x000000030600788c */ /* 0x000fd2000bf04070 */
[----:B------:R-:W-:Y:S05]  /*03c0*/  BRA.U UP0, `(.L_x_11) ;  /* 0xfffffffd00b87547 */ /* 0x000fea000b83ffff */
.L_x_8:
[----:B------:R-:W-:-:S13]  /*03d0*/  ISETP.NE.AND P0, PT, R12, RZ, PT ;  /* 0x000000ff0c00720c */ /* 0x000fda0003f05270 */
[----:B------:R-:W-:Y:S05]  /*03e0*/  @P0 EXIT ;  /* 0x000000000000094d */ /* 0x000fea0003800000 */
[----:B-12---:R-:W1:Y:S01]  /*03f0*/  LDS R0, [UR8] ;  /* 0x00000008ff007984 */ /* 0x006e620008000800 */
[----:B------:R-:W2:Y:S08]  /*0400*/  LDC R5, c[0x0][0x398] ;  /* 0x0000e600ff057b82 */ /* 0x000eb00000000800 */
[----:B------:R-:W2:Y:S02]  /*0410*/  LDC.64 R2, c[0x0][0x3a0] ;  /* 0x0000e800ff027b82 */ /* 0x000ea40000000a00 */
[----:B--2---:R-:W-:-:S04]  /*0420*/  IMAD.WIDE R2, R5, 0x4, R2 ;  /* 0x0000000405027825 */ /* 0x004fc800078e0202 */
[----:B-1----:R-:W-:-:S05]  /*0430*/  VIADD R5, R0, -UR4 ;  /* 0x8000000400057c36 */ /* 0x002fca0008000000 */
[----:B------:R-:W-:Y:S01]  /*0440*/  STG.E desc[UR10][R2.64], R5 ;  /* 0x0000000502007986 */ /* 0x000fe2000c10190a */
[----:B------:R-:W-:Y:S05]  /*0450*/  EXIT ;  /* 0x000000000000794d */ /* 0x000fea0003800000 */
.L_x_12:
        /* <DEDUP_REMOVED lines=10> */
.L_x_27:


//--------------------- .text._Z25panel_pivot_search_kernelPK6__halfiiiiPS_Pi --------------------------
	.section	.text._Z25panel_pivot_search_kernelPK6__halfiiiiPS_Pi,"ax",@progbits
	.align	128
        .global         _Z25panel_pivot_search_kernelPK6__halfiiiiPS_Pi
        .type           _Z25panel_pivot_search_kernelPK6__halfiiiiPS_Pi,@function
        .size           _Z25panel_pivot_search_kernelPK6__halfiiiiPS_Pi,(.L_x_28 - _Z25panel_pivot_search_kernelPK6__halfiiiiPS_Pi)
        .other          _Z25panel_pivot_search_kernelPK6__halfiiiiPS_Pi,@"STO_CUDA_ENTRY STV_DEFAULT"
_Z25panel_pivot_search_kernelPK6__halfiiiiPS_Pi:
.text._Z25panel_pivot_search_kernelPK6__halfiiiiPS_Pi:
[----:B------:R-:W-:Y:S08]  /*0000*/  LDC R1, c[0x0][0x37c] ;  /* 0x0000df00ff017b82 */ /* 0x000ff00000000800 */
[----:B------:R-:W0:Y:S01]  /*0010*/  LDC R0, c[0x0][0x388] ;  /* 0x0000e200ff007b82 */ /* 0x000e220000000800 */
[----:B------:R-:W1:Y:S02]  /*0020*/  LDCU.64 UR4, c[0x0][0x390] ;  /* 0x00007200ff0477ac */ /* 0x000e640008000a00 */
[----:B-1----:R-:W-:-:S06]  /*0030*/  UIADD3 UR4, UPT, UPT, UR5, UR4, URZ ;  /* 0x0000000405047290 */ /* 0x002fcc000fffe0ff */
[----:B0-----:R-:W-:-:S13]  /*0040*/  ISETP.LE.AND P0, PT, R0, UR4, PT ;  /* 0x0000000400007c0c */ /* 0x001fda000bf03270 */
[----:B------:R-:W-:Y:S05]  /*0050*/  @P0 EXIT ;  /* 0x000000000000094d */ /* 0x000fea0003800000 */
[----:B------:R-:W0:Y:S01]  /*0060*/  S2R R2, SR_TID.X ;  /* 0x0000000000027919 */ /* 0x000e220000002100 */
[----:B------:R-:W1:Y:S01]  /*0070*/  LDCU UR5, c[0x0][0x360] ;  /* 0x00006c00ff0577ac */ /* 0x000e620008000800 */
[----:B------:R-:W-:Y:S01]  /*0080*/  IMAD.U32 R27, RZ, RZ, UR4 ;  /* 0x00000004ff1b7e24 */ /* 0x000fe2000f8e00ff */
[----:B------:R-:W-:Y:S01]  /*0090*/  BSSY.RECONVERGENT B0, `(.L_x_13) ;  /* 0x0000074000007945 */ /* 0x000fe20003800200 */
[----:B------:R-:W0:Y:S01]  /*00a0*/  S2R R3, SR_CTAID.X ;  /* 0x0000000000037919 */ /* 0x000e220000002500 */
[----:B------:R-:W2:Y:S01]  /*00b0*/  LDCU UR6, c[0x0][0x370] ;  /* 0x00006e00ff0677ac */ /* 0x000ea20008000800 */
[----:B------:R-:W-:Y:S01]  /*00c0*/  PRMT R26, RZ, 0x7610, R26 ;  /* 0x00007610ff1a7816 */ /* 0x000fe2000000001a */
[----:B------:R-:W3:Y:S01]  /*00d0*/  LDCU.64 UR8, c[0x0][0x358] ;  /* 0x00006b00ff0877ac */ /* 0x000ee20008000a00 */
[----:B------:R-:W4:Y:S01]  /*00e0*/  LDCU UR7, c[0x0][0x38c] ;  /* 0x00007180ff0777ac */ /* 0x000f220008000800 */
[----:B------:R-:W0:Y:S01]  /*00f0*/  LDCU UR12, c[0x0][0x38c] ;  /* 0x00007180ff0c77ac */ /* 0x000e220008000800 */
[----:B-1----:R-:W-:Y:S01]  /*0100*/  IMAD.U32 R5, RZ, RZ, UR5 ;  /* 0x00000005ff057e24 */ /* 0x002fe2000f8e00ff */
[----:B------:R-:W1:Y:S01]  /*0110*/  LDCU.64 UR10, c[0x0][0x380] ;  /* 0x00007000ff0a77ac */ /* 0x000e620008000a00 */
[----:B------:R-:W1:Y:S02]  /*0120*/  LDCU.64 UR4, c[0x0][0x380] ;  /* 0x00007000ff0477ac */ /* 0x000e640008000a00 */
[----:B0-----:R-:W-:-:S04]  /*0130*/  IMAD R4, R5, R3, R2 ;  /* 0x0000000305047224 */ /* 0x001fc800078e0202 */
[----:B------:R-:W-:-:S05]  /*0140*/  IMAD.IADD R22, R27, 0x1, R4 ;  /* 0x000000011b167824 */ /* 0x000fca00078e0204 */
[----:B------:R-:W-:-:S13]  /*0150*/  ISETP.GE.AND P0, PT, R22, R0, PT ;  /* 0x000000001600720c */ /* 0x000fda0003f06270 */
[----:B-1234-:R-:W-:Y:S05]  /*0160*/  @P0 BRA `(.L_x_14) ;  /* 0x0000000400980947 */ /* 0x01efea0003800000 */
[----:B------:R-:W-:Y:S01]  /*0170*/  IMAD R7, R5, UR6, RZ ;  /* 0x0000000605077c24 */ /* 0x000fe2000f8e02ff */
[----:B------:R-:W-:Y:S01]  /*0180*/  BSSY.RECONVERGENT B1, `(.L_x_15) ;  /* 0x0000034000017945 */ /* 0x000fe20003800200 */
[----:B------:R-:W-:Y:S02]  /*0190*/  IMAD.MOV.U32 R23, RZ, RZ, R27 ;  /* 0x000000ffff177224 */ /* 0x000fe400078e001b */
[----:B------:R-:W0:Y:S01]  /*01a0*/  I2F.U32.RP R10, R7 ;  /* 0x00000007000a7306 */ /* 0x000e220000209000 */
[C---:B------:R-:W-:Y:S01]  /*01b0*/  IMAD.IADD R11, R7.reuse, 0x1, R22 ;  /* 0x00000001070b7824 */ /* 0x040fe200078e0216 */
[----:B------:R-:W-:Y:S01]  /*01c0*/  ISETP.NE.U32.AND P2, PT, R7, RZ, PT ;  /* 0x000000ff0700720c */ /* 0x000fe20003f45070 */
[----:B------:R-:W-:-:S03]  /*01d0*/  IMAD.MOV R13, RZ, RZ, -R7 ;  /* 0x000000ffff0d7224 */ /* 0x000fc600078e0a07 */
[CC--:B------:R-:W-:Y:S02]  /*01e0*/  ISETP.GE.AND P0, PT, R11.reuse, R0.reuse, PT ;  /* 0x000000000b00720c */ /* 0x0c0fe40003f06270 */
[----:B------:R-:W-:Y:S02]  /*01f0*/  VIMNMX R4, PT, PT, R11, R0, !PT ;  /* 0x000000000b047248 */ /* 0x000fe40007fe0100 */
[----:B------:R-:W-:-:S04]  /*0200*/  SEL R6, RZ, 0x1, P0 ;  /* 0x00000001ff067807 */ /* 0x000fc80000000000 */
[----:B------:R-:W-:Y:S01]  /*0210*/  IADD3 R4, PT, PT, R4, -R11, -R6 ;  /* 0x8000000b04047210 */ /* 0x000fe20007ffe806 */
[----:B0-----:R-:W0:Y:S02]  /*0220*/  MUFU.RCP R10, R10 ;  /* 0x0000000a000a7308 */ /* 0x001e240000001000 */
[----:B0-----:R-:W-:-:S06]  /*0230*/  VIADD R8, R10, 0xffffffe ;  /* 0x0ffffffe0a087836 */ /* 0x001fcc0000000000 */
[----:B------:R0:W1:Y:S02]  /*0240*/  F2I.FTZ.U32.TRUNC.NTZ R9, R8 ;  /* 0x0000000800097305 */ /* 0x000064000021f000 */
[----:B0-----:R-:W-:Y:S02]  /*0250*/  IMAD.MOV.U32 R8, RZ, RZ, RZ ;  /* 0x000000ffff087224 */ /* 0x001fe400078e00ff */
[----:B-1----:R-:W-:-:S04]  /*0260*/  IMAD R13, R13, R9, RZ ;  /* 0x000000090d0d7224 */ /* 0x002fc800078e02ff */
[----:B------:R-:W-:-:S06]  /*0270*/  IMAD.HI.U32 R9, R9, R13, R8 ;  /* 0x0000000d09097227 */ /* 0x000fcc00078e0008 */
[----:B------:R-:W-:-:S04]  /*0280*/  IMAD.HI.U32 R9, R9, R4, RZ ;  /* 0x0000000409097227 */ /* 0x000fc800078e00ff */
[----:B------:R-:W-:-:S04]  /*0290*/  IMAD.MOV R8, RZ, RZ, -R9 ;  /* 0x000000ffff087224 */ /* 0x000fc800078e0a09 */
[----:B------:R-:W-:Y:S02]  /*02a0*/  IMAD R4, R7, R8, R4 ;  /* 0x0000000807047224 */ /* 0x000fe400078e0204 */
[----:B------:R-:W-:-:S03]  /*02b0*/  IMAD.MOV.U32 R8, RZ, RZ, R27 ;  /* 0x000000ffff087224 */ /* 0x000fc600078e001b */
[----:B------:R-:W-:-:S13]  /*02c0*/  ISETP.GE.U32.AND P0, PT, R4, R7, PT ;  /* 0x000000070400720c */ /* 0x000fda0003f06070 */
[----:B------:R-:W-:Y:S02]  /*02d0*/  @P0 IMAD.IADD R4, R4, 0x1, -R7 ;  /* 0x0000000104040824 */ /* 0x000fe400078e0a07 */
[----:B------:R-:W-:-:S03]  /*02e0*/  @P0 VIADD R9, R9, 0x1 ;  /* 0x0000000109090836 */ /* 0x000fc60000000000 */
[----:B------:R-:W-:-:S13]  /*02f0*/  ISETP.GE.U32.AND P1, PT, R4, R7, PT ;  /* 0x000000070400720c */ /* 0x000fda0003f26070 */
[----:B------:R-:W-:Y:S01]  /*0300*/  @P1 VIADD R9, R9, 0x1 ;  /* 0x0000000109091836 */ /* 0x000fe20000000000 */
[----:B------:R-:W-:-:S05]  /*0310*/  @!P2 LOP3.LUT R9, RZ, R7, RZ, 0x33, !PT ;  /* 0x00000007ff09a212 */ /* 0x000fca00078e33ff */
[----:B------:R-:W-:Y:S02]  /*0320*/  IMAD.IADD R4, R6, 0x1, R9 ;  /* 0x0000000106047824 */ /* 0x000fe400078e0209 */
[----:B------:R-:W-:-:S03]  /*0330*/  IMAD.MOV.U32 R9, RZ, RZ, R27 ;  /* 0x000000ffff097224 */ /* 0x000fc600078e001b */
[C---:B------:R-:W-:Y:S02]  /*0340*/  LOP3.LUT R6, R4.reuse, 0x3, RZ, 0xc0, !PT ;  /* 0x0000000304067812 */ /* 0x040fe400078ec0ff */
[----:B------:R-:W-:Y:S02]  /*0350*/  ISETP.GE.U32.AND P0, PT, R4, 0x3, PT ;  /* 0x000000030400780c */ /* 0x000fe40003f06070 */
[----:B------:R-:W-:Y:S01]  /*0360*/  ISETP.NE.AND P1, PT, R6, 0x3, PT ;  /* 0x000000030600780c */ /* 0x000fe20003f25270 */
[----:B------:R-:W-:-:S12]  /*0370*/  IMAD.MOV.U32 R6, RZ, RZ, R27 ;  /* 0x000000ffff067224 */ /* 0x000fd800078e001b */
[----:B------:R-:W-:Y:S05]  /*0380*/  @!P1 BRA `(.L_x_16) ;  /* 0x00000000004c9947 */ /* 0x000fea0003800000 */
[----:B------:R-:W-:Y:S02]  /*0390*/  VIADD R4, R4, 0x1 ;  /* 0x0000000104047836 */ /* 0x000fe40000000000 */
[----:B------:R-:W-:-:S03]  /*03a0*/  IMAD.MOV.U32 R15, RZ, RZ, R27 ;  /* 0x000000ffff0f7224 */ /* 0x000fc600078e001b */
[----:B------:R-:W-:-:S05]  /*03b0*/  LOP3.LUT R4, R4, 0x3, RZ, 0xc0, !PT ;  /* 0x0000000304047812 */ /* 0x000fca00078ec0ff */
[----:B------:R-:W-:-:S07]  /*03c0*/  IMAD.MOV R4, RZ, RZ, -R4 ;  /* 0x000000ffff047224 */ /* 0x000fce00078e0a04 */
.L_x_17:
[--C-:B------:R-:W-:Y:S01]  /*03d0*/  SHF.R.S32.HI R11, RZ, 0x1f, R22.reuse ;  /* 0x0000001fff0b7819 */ /* 0x100fe20000011416 */
[----:B------:R-:W-:-:S04]  /*03e0*/  IMAD.MOV.U32 R10, RZ, RZ, R22 ;  /* 0x000000ffff0a7224 */ /* 0x000fc800078e0016 */
[----:B------:R-:W-:-:S03]  /*03f0*/  IMAD.WIDE R12, R15, UR7, R10 ;  /* 0x000000070f0c7c25 */ /* 0x000fc6000f8e020a */
[----:B------:R-:W-:-:S04]  /*0400*/  LEA R10, P1, R12, UR10, 0x1 ;  /* 0x0000000a0c0a7c11 */ /* 0x000fc8000f8208ff */
[----:B------:R-:W-:-:S06]  /*0410*/  LEA.HI.X R11, R12, UR11, R13, 0x1, P1 ;  /* 0x0000000b0c0b7c11 */ /* 0x000fcc00088f0c0d */
[----:B------:R-:W2:Y:S01]  /*0420*/  LDG.E.U16.CONSTANT R11, desc[UR8][R10.64] ;  /* 0x000000080a0b7981 */ /* 0x000ea2000c1e9500 */
[----:B------:R-:W-:-:S05]  /*0430*/  VIADD R4, R4, 0x1 ;  /* 0x0000000104047836 */ /* 0x000fca0000000000 */
[----:B------:R-:W-:Y:S02]  /*0440*/  ISETP.NE.AND P2, PT, R4, RZ, PT ;  /* 0x000000ff0400720c */ /* 0x000fe40003f45270 */
[C---:B--2---:R-:W-:Y:S01]  /*0450*/  HSETP2.GT.AND P1, PT, |R11|.reuse.H0_H0, R26.H0_H0, PT ;  /* 0x2000001a0b007234 */ /* 0x044fe20003f24a00 */
[----:B------:R-:W-:-:S04]  /*0460*/  HADD2 R10, |R11|.H0_H0, -RZ.H0_H0 ;  /* 0xa00000ff0b0a7230 */ /* 0x000fc80000000a00 */
[----:B------:R-:W-:Y:S01]  /*0470*/  SEL R27, R27, R22, !P1 ;  /* 0x000000161b1b7207 */ /* 0x000fe20004800000 */
[----:B------:R-:W-:Y:S01]  /*0480*/  IMAD.IADD R22, R7, 0x1, R22 ;  /* 0x0000000107167824 */ /* 0x000fe200078e0216 */
[----:B------:R-:W-:-:S06]  /*0490*/  PRMT R10, R10, 0x5410, RZ ;  /* 0x000054100a0a7816 */ /* 0x000fcc00000000ff */
[----:B------:R-:W-:Y:S01]  /*04a0*/  @P1 PRMT R26, R10, 0x7610, R26 ;  /* 0x000076100a1a1816 */ /* 0x000fe2000000001a */
[----:B------:R-:W-:Y:S06]  /*04b0*/  @P2 BRA `(.L_x_17) ;  /* 0xfffffffc00c42947 */ /* 0x000fec000383ffff */
.L_x_16:
[----:B------:R-:W-:Y:S05]  /*04c0*/  BSYNC.RECONVERGENT B1 ;  /* 0x0000000000017941 */ /* 0x000fea0003800200 */
.L_x_15:
[----:B------:R-:W-:Y:S05]  /*04d0*/  @!P0 BRA `(.L_x_14) ;  /* 0x0000000000bc8947 */ /* 0x000fea0003800000 */
.L_x_18:
[--C-:B------:R-:W-:Y:S01]  /*04e0*/  SHF.R.S32.HI R11, RZ, 0x1f, R22.reuse ;  /* 0x0000001fff0b7819 */ /* 0x100fe20000011416 */
[----:B------:R-:W-:-:S04]  /*04f0*/  IMAD.MOV.U32 R10, RZ, RZ, R22 ;  /* 0x000000ffff0a7224 */ /* 0x000fc800078e0016 */
[----:B------:R-:W-:-:S04]  /*0500*/  IMAD.WIDE R12, R6, UR12, R10 ;  /* 0x0000000c060c7c25 */ /* 0x000fc8000f8e020a */
[----:B------:R-:W-:Y:S01]  /*0510*/  IMAD.IADD R10, R7, 0x1, R22 ;  /* 0x00000001070a7824 */ /* 0x000fe200078e0216 */
[----:B------:R-:W-:-:S04]  /*0520*/  LEA R20, P0, R12, UR4, 0x1 ;  /* 0x000000040c147c11 */ /* 0x000fc8000f8008ff */
[----:B------:R-:W-:Y:S02]  /*0530*/  LEA.HI.X R21, R12, UR5, R13, 0x1, P0 ;  /* 0x000000050c157c11 */ /* 0x000fe400080f0c0d */
[----:B------:R-:W-:-:S03]  /*0540*/  SHF.R.S32.HI R11, RZ, 0x1f, R10 ;  /* 0x0000001fff0b7819 */ /* 0x000fc6000001140a */
[----:B------:R0:W2:Y:S01]  /*0550*/  LDG.E.U16.CONSTANT R4, desc[UR8][R20.64] ;  /* 0x0000000814047981 */ /* 0x0000a2000c1e9500 */
[--C-:B------:R-:W-:Y:S02]  /*0560*/  IMAD.IADD R14, R7, 0x1, R10.reuse ;  /* 0x00000001070e7824 */ /* 0x100fe400078e020a */
[----:B------:R-:W-:-:S03]  /*0570*/  IMAD.WIDE R12, R23, UR12, R10 ;  /* 0x0000000c170c7c25 */ /* 0x000fc6000f8e020a */
[----:B------:R-:W-:Y:S02]  /*0580*/  SHF.R.S32.HI R15, RZ, 0x1f, R14 ;  /* 0x0000001fff0f7819 */ /* 0x000fe4000001140e */
[----:B------:R-:W-:-:S04]  /*0590*/  LEA R24, P0, R12, UR4, 0x1 ;  /* 0x000000040c187c11 */ /* 0x000fc8000f8008ff */
[----:B------:R-:W-:Y:S01]  /*05a0*/  LEA.HI.X R25, R12, UR5, R13, 0x1, P0 ;  /* 0x000000050c197c11 */ /* 0x000fe200080f0c0d */
[----:B------:R-:W-:-:S04]  /*05b0*/  IMAD.WIDE R16, R9, UR12, R14 ;  /* 0x0000000c09107c25 */ /* 0x000fc8000f8e020e */
[----:B------:R-:W3:Y:S01]  /*05c0*/  LDG.E.U16.CONSTANT R24, desc[UR8][R24.64] ;  /* 0x0000000818187981 */ /* 0x000ee2000c1e9500 */
[----:B------:R-:W-:Y:S01]  /*05d0*/  LEA R18, P0, R16, UR4, 0x1 ;  /* 0x0000000410127c11 */ /* 0x000fe2000f8008ff */
[----:B------:R-:W-:-:S03]  /*05e0*/  IMAD.IADD R12, R7, 0x1, R14 ;  /* 0x00000001070c7824 */ /* 0x000fc600078e020e */
[----:B------:R-:W-:Y:S02]  /*05f0*/  LEA.HI.X R19, R16, UR5, R17, 0x1, P0 ;  /* 0x0000000510137c11 */ /* 0x000fe400080f0c11 */
[----:B------:R-:W-:-:S04]  /*0600*/  SHF.R.S32.HI R13, RZ, 0x1f, R12 ;  /* 0x0000001fff0d7819 */ /* 0x000fc8000001140c */
[----:B------:R-:W4:Y:S01]  /*0610*/  LDG.E.U16.CONSTANT R19, desc[UR8][R18.64] ;  /* 0x0000000812137981 */ /* 0x000f22000c1e9500 */
[----:B------:R-:W-:-:S03]  /*0620*/  IMAD.WIDE R16, R8, UR12, R12 ;  /* 0x0000000c08107c25 */ /* 0x000fc6000f8e020c */
[----:B0-----:R-:W-:-:S04]  /*0630*/  LEA R20, P0, R16, UR4, 0x1 ;  /* 0x0000000410147c11 */ /* 0x001fc8000f8008ff */
[----:B------:R-:W-:-:S06]  /*0640*/  LEA.HI.X R21, R16, UR5, R17, 0x1, P0 ;  /* 0x0000000510157c11 */ /* 0x000fcc00080f0c11 */
[----:B------:R-:W5:Y:S01]  /*0650*/  LDG.E.U16.CONSTANT R21, desc[UR8][R20.64] ;  /* 0x0000000814157981 */ /* 0x000f62000c1e9500 */
[C---:B--2---:R-:W-:Y:S01]  /*0660*/  HSETP2.GT.AND P1, PT, |R4|.reuse.H0_H0, R26.H0_H0, PT ;  /* 0x2000001a04007234 */ /* 0x044fe20003f24a00 */
[----:B------:R-:W-:-:S04]  /*0670*/  HADD2 R4, |R4|.H0_H0, -RZ.H0_H0 ;  /* 0xa00000ff04047230 */ /* 0x000fc80000000a00 */
[----:B------:R-:W-:Y:S01]  /*0680*/  SEL R11, R27, R22, !P1 ;  /* 0x000000161b0b7207 */ /* 0x000fe20004800000 */
[----:B------:R-:W-:Y:S01]  /*0690*/  IMAD.IADD R22, R7, 0x1, R12 ;  /* 0x0000000107167824 */ /* 0x000fe200078e020c */
[----:B------:R-:W-:-:S06]  /*06a0*/  PRMT R4, R4, 0x5410, RZ ;  /* 0x0000541004047816 */ /* 0x000fcc00000000ff */
[----:B------:R-:W-:Y:S02]  /*06b0*/  @P1 PRMT R26, R4, 0x7610, R26 ;  /* 0x00007610041a1816 */ /* 0x000fe4000000001a */
[----:B------:R-:W-:Y:S01]  /*06c0*/  ISETP.GE.AND P1, PT, R22, R0, PT ;  /* 0x000000001600720c */ /* 0x000fe20003f26270 */
[C---:B---3--:R-:W-:Y:S02]  /*06d0*/  HADD2 R4, |R24|.reuse.H0_H0, -RZ.H0_H0 ;  /* 0xa00000ff18047230 */ /* 0x048fe40000000a00 */
[----:B------:R-:W-:-:S03]  /*06e0*/  HSETP2.GT.AND P2, PT, |R24|.H0_H0, R26.H0_H0, PT ;  /* 0x2000001a18007234 */ /* 0x000fc60003f44a00 */
[----:B------:R-:W-:Y:S02]  /*06f0*/  PRMT R4, R4, 0x5410, RZ ;  /* 0x0000541004047816 */ /* 0x000fe400000000ff */
[----:B------:R-:W-:-:S08]  /*0700*/  SEL R11, R11, R10, !P2 ;  /* 0x0000000a0b0b7207 */ /* 0x000fd00005000000 */
[----:B------:R-:W-:Y:S01]  /*0710*/  @P2 PRMT R26, R4, 0x7610, R26 ;  /* 0x00007610041a2816 */ /* 0x000fe2000000001a */
[----:B----4-:R-:W-:-:S04]  /*0720*/  HADD2 R4, |R19|.H0_H0, -RZ.H0_H0 ;  /* 0xa00000ff13047230 */ /* 0x010fc80000000a00 */
[----:B------:R-:W-:Y:S02]  /*0730*/  HSETP2.GT.AND P3, PT, |R19|.H0_H0, R26.H0_H0, PT ;  /* 0x2000001a13007234 */ /* 0x000fe40003f64a00 */
[----:B------:R-:W-:-:S03]  /*0740*/  PRMT R4, R4, 0x5410, RZ ;  /* 0x0000541004047816 */ /* 0x000fc600000000ff */
[----:B------:R-:W-:-:S08]  /*0750*/  SEL R11, R11, R14, !P3 ;  /* 0x0000000e0b0b7207 */ /* 0x000fd00005800000 */
[----:B------:R-:W-:Y:S01]  /*0760*/  @P3 PRMT R26, R4, 0x7610, R26 ;  /* 0x00007610041a3816 */ /* 0x000fe2000000001a */
[----:B-----5:R-:W-:-:S04]  /*0770*/  HADD2 R4, |R21|.H0_H0, -RZ.H0_H0 ;  /* 0xa00000ff15047230 */ /* 0x020fc80000000a00 */
[----:B------:R-:W-:Y:S02]  /*0780*/  HSETP2.GT.AND P0, PT, |R21|.H0_H0, R26.H0_H0, PT ;  /* 0x2000001a15007234 */ /* 0x000fe40003f04a00 */
[----:B------:R-:W-:-:S03]  /*0790*/  PRMT R4, R4, 0x5410, RZ ;  /* 0x0000541004047816 */ /* 0x000fc600000000ff */
[----:B------:R-:W-:-:S08]  /*07a0*/  SEL R27, R11, R12, !P0 ;  /* 0x0000000c0b1b7207 */ /* 0x000fd00004000000 */
[----:B------:R-:W-:Y:S01]  /*07b0*/  @P0 PRMT R26, R4, 0x7610, R26 ;  /* 0x00007610041a0816 */ /* 0x000fe2000000001a */
[----:B------:R-:W-:Y:S06]  /*07c0*/  @!P1 BRA `(.L_x_18) ;  /* 0xfffffffc00449947 */ /* 0x000fec000383ffff */
.L_x_14:
[----:B------:R-:W-:Y:S05]  /*07d0*/  BSYNC.RECONVERGENT B0 ;  /* 0x0000000000007941 */ /* 0x000fea0003800200 */
.L_x_13:
[----:B------:R-:W0:Y:S01]  /*07e0*/  S2R R7, SR_CgaCtaId ;  /* 0x0000000000077919 */ /* 0x000e220000008800 */
[----:B------:R-:W-:Y:S02]  /*07f0*/  MOV R0, 0x400 ;  /* 0x0000040000007802 */ /* 0x000fe40000000f00 */
[----:B------:R-:W-:Y:S02]  /*0800*/  ISETP.GE.U32.AND P0, PT, R5, 0x2, PT ;  /* 0x000000020500780c */ /* 0x000fe40003f06070 */
[----:B0-----:R-:W-:-:S05]  /*0810*/  LEA R0, R7, R0, 0x18 ;  /* 0x0000000007007211 */ /* 0x001fca00078ec0ff */
[--C-:B------:R-:W-:Y:S02]  /*0820*/  IMAD R11, R5, 0x2, R0.reuse ;  /* 0x00000002050b7824 */ /* 0x100fe400078e0200 */
[C---:B------:R-:W-:Y:S02]  /*0830*/  IMAD R7, R2.reuse, 0x2, R0 ;  /* 0x0000000202077824 */ /* 0x040fe400078e0200 */
[----:B------:R-:W-:-:S03]  /*0840*/  IMAD R6, R2, 0x4, R11 ;  /* 0x0000000402067824 */ /* 0x000fc600078e020b */
[----:B------:R0:W-:Y:S04]  /*0850*/  STS.U16 [R7], R26 ;  /* 0x0000001a07007388 */ /* 0x0001e80000000400 */
[----:B------:R0:W-:Y:S01]  /*0860*/  STS [R6], R27 ;  /* 0x0000001b06007388 */ /* 0x0001e20000000800 */
[----:B------:R-:W-:Y:S06]  /*0870*/  BAR.SYNC.DEFER_BLOCKING 0x0 ;  /* 0x0000000000007b1d */ /* 0x000fec0000010000 */
[----:B------:R-:W-:Y:S05]  /*0880*/  @!P0 BRA `(.L_x_19) ;  /* 0x0000000000488947 */ /* 0x000fea0003800000 */
.L_x_22:
[--C-:B------:R-:W-:Y:S01]  /*0890*/  IMAD.MOV.U32 R8, RZ, RZ, R5.reuse ;  /* 0x000000ffff087224 */ /* 0x100fe200078e0005 */
[----:B------:R-:W-:Y:S01]  /*08a0*/  SHF.R.U32.HI R5, RZ, 0x1, R5 ;  /* 0x00000001ff057819 */ /* 0x000fe20000011605 */
[----:B------:R-:W-:Y:S03]  /*08b0*/  BSSY.RECONVERGENT B0, `(.L_x_20) ;  /* 0x000000c000007945 */ /* 0x000fe60003800200 */
[----:B------:R-:W-:-:S13]  /*08c0*/  ISETP.GE.U32.AND P0, PT, R2, R5, PT ;  /* 0x000000050200720c */ /* 0x000fda0003f06070 */
[----:B-1----:R-:W-:Y:S05]  /*08d0*/  @P0 BRA `(.L_x_21) ;  /* 0x0000000000240947 */ /* 0x002fea0003800000 */
[----:B------:R-:W-:Y:S01]  /*08e0*/  LOP3.LUT R0, R8, 0x7fe, RZ, 0xc0, !PT ;  /* 0x000007fe08007812 */ /* 0x000fe200078ec0ff */
[----:B------:R-:W-:Y:S04]  /*08f0*/  LDS.U16 R4, [R7] ;  /* 0x0000000007047984 */ /* 0x000fe80000000400 */
[----:B------:R-:W-:-:S06]  /*0900*/  IMAD.IADD R0, R7, 0x1, R0 ;  /* 0x0000000107007824 */ /* 0x000fcc00078e0200 */
[----:B------:R-:W1:Y:S02]  /*0910*/  LDS.U16 R0, [R0] ;  /* 0x0000000000007984 */ /* 0x000e640000000400 */
[----:B-1----:R-:W-:-:S13]  /*0920*/  HSETP2.GT.AND P0, PT, R0.H0_H0, R4.H0_H0, PT ;  /* 0x2000000400007234 */ /* 0x002fda0003f04800 */
[----:B------:R-:W-:Y:S01]  /*0930*/  @P0 IMAD R4, R5, 0x4, R6 ;  /* 0x0000000405040824 */ /* 0x000fe200078e0206 */
[----:B------:R-:W-:Y:S05]  /*0940*/  @P0 STS.U16 [R7], R0 ;  /* 0x0000000007000388 */ /* 0x000fea0000000400 */
[----:B------:R-:W1:Y:S04]  /*0950*/  @P0 LDS R4, [R4] ;  /* 0x0000000004040984 */ /* 0x000e680000000800 */
[----:B-1----:R1:W-:Y:S02]  /*0960*/  @P0 STS [R6], R4 ;  /* 0x0000000406000388 */ /* 0x0023e40000000800 */
.L_x_21:
[----:B------:R-:W-:Y:S05]  /*0970*/  BSYNC.RECONVERGENT B0 ;  /* 0x0000000000007941 */ /* 0x000fea0003800200 */
.L_x_20:
[----:B------:R-:W-:Y:S01]  /*0980*/  BAR.SYNC.DEFER_BLOCKING 0x0 ;  /* 0x0000000000007b1d */ /* 0x000fe20000010000 */
[----:B------:R-:W-:-:S13]  /*0990*/  ISETP.GT.U32.AND P0, PT, R8, 0x3, PT ;  /* 0x000000030800780c */ /* 0x000fda0003f04070 */
[----:B------:R-:W-:Y:S05]  /*09a0*/  @P0 BRA `(.L_x_22) ;  /* 0xfffffffc00b80947 */ /* 0x000fea000383ffff */
.L_x_19:
[----:B------:R-:W-:-:S13]  /*09b0*/  ISETP.NE.AND P0, PT, R2, RZ, PT ;  /* 0x000000ff0200720c */ /* 0x000fda0003f05270 */
[----:B------:R-:W-:Y:S05]  /*09c0*/  @P0 EXIT ;  /* 0x000000000000094d */ /* 0x000fea0003800000 */
[----:B------:R-:W2:Y:S01]  /*09d0*/  S2UR UR5, SR_CgaCtaId ;  /* 0x00000000000579c3 */ /* 0x000ea20000008800 */
[----:B------:R-:W-:Y:S01]  /*09e0*/  UMOV UR4, 0x400 ;  /* 0x0000040000047882 */ /* 0x000fe20000000000 */
[----:B------:R-:W-:Y:S06]  /*09f0*/  LDS R11, [R11] ;  /* 0x000000000b0b7984 */ /* 0x000fec0000000800 */
[----:B-1----:R-:W1:Y:S08]  /*0a00*/  LDC.64 R4, c[0x0][0x398] ;  /* 0x0000e600ff047b82 */ /* 0x002e700000000a00 */
[----:B0-----:R-:W0:Y:S01]  /*0a10*/  LDC.64 R6, c[0x0][0x3a0] ;  /* 0x0000e800ff067b82 */ /* 0x001e220000000a00 */
[----:B--2---:R-:W-:Y:S01]  /*0a20*/  ULEA UR4, UR5, UR4, 0x18 ;  /* 0x0000000405047291 */ /* 0x004fe2000f8ec0ff */
[----:B-1----:R-:W-:-:S08]  /*0a30*/  IMAD.WIDE.U32 R4, R3, 0x2, R4 ;  /* 0x0000000203047825 */ /* 0x002fd000078e0004 */
[----:B------:R-:W1:Y:S01]  /*0a40*/  LDS.U16 R9, [UR4] ;  /* 0x00000004ff097984 */ /* 0x000e620008000400 */
[----:B0-----:R-:W-:-:S03]  /*0a50*/  IMAD.WIDE.U32 R2, R3, 0x4, R6 ;  /* 0x0000000403027825 */ /* 0x001fc600078e0006 */
[----:B-1----:R-:W-:Y:S04]  /*0a60*/  STG.E.U16 desc[UR8][R4.64], R9 ;  /* 0x0000000904007986 */ /* 0x002fe8000c101508 */
[----:B------:R-:W-:Y:S01]  /*0a70*/  STG.E desc[UR8][R2.64], R11 ;  /* 0x0000000b02007986 */ /* 0x000fe2000c101908 */
[----:B------:R-:W-:Y:S05]  /*0a80*/  EXIT ;  /* 0x000000000000794d */ /* 0x000fea0003800000 */
.L_x_23:
        /* <DEDUP_REMOVED lines=15> */
.L_x_28:


//--------------------- .nv.shared._Z19panel_update_kernelP6__halfiiiii --------------------------
	.section	.nv.shared._Z19panel_update_kernelP6__halfiiiii,"aw",@nobits
	.sectionflags	@""
	.align	16
	.zero		1024


//--------------------- .nv.shared.reserved.0     --------------------------
	.section	.nv.shared.reserved.0,"aw",@nobits
	.weak		__nv_reservedSMEM_offset_0_alias
	.size		__nv_reservedSMEM_offset_0_alias, 0, 64
	.other		__nv_reservedSMEM_offset_0_alias,@"STO_CUDA_RESERVED_SHARED STV_DEFAULT"
__nv_reservedSMEM_offset_0_alias:
	.zero		0
	.zero		64


//--------------------- .nv.shared._Z25panel_column_scale_kernelP6__halfiiiiPKi --------------------------
	.section	.nv.shared._Z25panel_column_scale_kernelP6__halfiiiiPKi,"aw",@nobits
	.sectionflags	@""
	.align	16
	.zero		1024


//--------------------- .nv.shared._Z21panel_row_swap_kernelP6__halfiiiiiPKi --------------------------
	.section	.nv.shared._Z21panel_row_swap_kernelP6__halfiiiiiPKi,"aw",@nobits
	.sectionflags	@""
	.align	16
	.zero		1024


//--------------------- .nv.shared._Z25panel_pivot_reduce_kernelPK6__halfPKiiiiPi --------------------------
	.section	.nv.shared._Z25panel_pivot_reduce_kernelPK6__halfPKiiiiPi,"aw",@nobits
	.sectionflags	@""
	.align	16
	.zero		1024


//--------------------- .nv.shared._Z25panel_pivot_search_kernelPK6__halfiiiiPS_Pi --------------------------
	.section	.nv.shared._Z25panel_pivot_search_kernelPK6__halfiiiiPS_Pi,"aw",@nobits
	.sectionflags	@""
	.align	16
	.zero		1024


//--------------------- .nv.constant0._Z19panel_update_kernelP6__halfiiiii --------------------------
	.section	.nv.constant0._Z19panel_update_kernelP6__halfiiiii,"a",@progbits
	.sectionflags	@""
	.align	4
.nv.constant0._Z19panel_update_kernelP6__halfiiiii:
	.zero		924


//--------------------- .nv.constant0._Z25panel_column_scale_kernelP6__halfiiiiPKi --------------------------
	.section	.nv.constant0._Z25panel_column_scale_kernelP6__halfiiiiPKi,"a",@progbits
	.sectionflags	@""
	.align	4
.nv.constant0._Z25panel_column_scale_kernelP6__halfiiiiPKi:
	.zero		928


//--------------------- .nv.constant0._Z21panel_row_swap_kernelP6__halfiiiiiPKi --------------------------
	.section	.nv.constant0._Z21panel_row_swap_kernelP6__halfiiiiiPKi,"a",@progbits
	.sectionflags	@""
	.align	4
.nv.constant0._Z21panel_row_swap_kernelP6__halfiiiiiPKi:
	.zero		936


//--------------------- .nv.constant0._Z25panel_pivot_reduce_kernelPK6__halfPKiiiiPi --------------------------
	.section	.nv.constant0._Z25panel_pivot_reduce_kernelPK6__halfPKiiiiPi,"a",@progbits
	.sectionflags	@""
	.align	4
.nv.constant0._Z25panel_pivot_reduce_kernelPK6__halfPKiiiiPi:
	.zero		936


//--------------------- .nv.constant0._Z25panel_pivot_search_kernelPK6__halfiiiiPS_Pi --------------------------
	.section	.nv.constant0._Z25panel_pivot_search_kernelPK6__halfiiiiPS_Pi,"a",@progbits
	.sectionflags	@""
	.align	4
.nv.constant0._Z25panel_pivot_search_kernelPK6__halfiiiiPS_Pi:
	.zero		936


//--------------------- SYMBOLS --------------------------

	.type		.nv.reservedSmem.offset0,@object
	.size		.nv.reservedSmem.offset0,0x4
	.type		.nv.reservedSmem.cap,@object
	.size		.nv.reservedSmem.cap,0x4
